//
// Generated by NVIDIA NVVM Compiler
//
// Compiler Build ID: CL-36424714
// Cuda compilation tools, release 13.0, V13.0.88
// Based on NVVM 20.0.0
//

.version 9.0
.target sm_100
.address_size 64

	// .globl	_Z4GEMM6MatrixIfES0_S0_
// _ZZ4GEMM6MatrixIfES0_S0_E8A_shared has been demoted
// _ZZ4GEMM6MatrixIfES0_S0_E8B_shared has been demoted

.visible .entry _Z4GEMM6MatrixIfES0_S0_(
	.param .align 8 .b8 _Z4GEMM6MatrixIfES0_S0__param_0[24],
	.param .align 8 .b8 _Z4GEMM6MatrixIfES0_S0__param_1[24],
	.param .align 8 .b8 _Z4GEMM6MatrixIfES0_S0__param_2[24]
)
{
	.reg .pred 	%p<10>;
	.reg .b32 	%r<296>;
	.reg .b32 	%f<481>;
	.reg .b64 	%rd<221>;
	// demoted variable
	.shared .align 4 .b8 _ZZ4GEMM6MatrixIfES0_S0_E8A_shared[4096];
	// demoted variable
	.shared .align 4 .b8 _ZZ4GEMM6MatrixIfES0_S0_E8B_shared[4096];
	ld.param.u64 	%rd3, [_Z4GEMM6MatrixIfES0_S0__param_2];
	ld.param.u64 	%rd2, [_Z4GEMM6MatrixIfES0_S0__param_1];
	ld.param.v2.u32 	{%r21, %r22}, [_Z4GEMM6MatrixIfES0_S0__param_0+16];
	ld.param.u64 	%rd1, [_Z4GEMM6MatrixIfES0_S0__param_0];
	ld.param.v2.u32 	{%r19, %r20}, [_Z4GEMM6MatrixIfES0_S0__param_0+8];
	ld.param.v2.u32 	{%r25, %r26}, [_Z4GEMM6MatrixIfES0_S0__param_1+16];
	ld.param.v2.u32 	{%r29, %r30}, [_Z4GEMM6MatrixIfES0_S0__param_2+16];
	setp.lt.s32 	%p1, %r20, 8;
	mov.f32 	%f353, 0f00000000;
	mov.f32 	%f354, %f353;
	mov.f32 	%f355, %f353;
	mov.f32 	%f356, %f353;
	mov.f32 	%f357, %f353;
	mov.f32 	%f358, %f353;
	mov.f32 	%f359, %f353;
	mov.f32 	%f360, %f353;
	mov.f32 	%f361, %f353;
	mov.f32 	%f362, %f353;
	mov.f32 	%f363, %f353;
	mov.f32 	%f364, %f353;
	mov.f32 	%f365, %f353;
	mov.f32 	%f366, %f353;
	mov.f32 	%f367, %f353;
	mov.f32 	%f368, %f353;
	mov.f32 	%f369, %f353;
	mov.f32 	%f370, %f353;
	mov.f32 	%f371, %f353;
	mov.f32 	%f372, %f353;
	mov.f32 	%f373, %f353;
	mov.f32 	%f374, %f353;
	mov.f32 	%f375, %f353;
	mov.f32 	%f376, %f353;
	mov.f32 	%f377, %f353;
	mov.f32 	%f378, %f353;
	mov.f32 	%f379, %f353;
	mov.f32 	%f380, %f353;
	mov.f32 	%f381, %f353;
	mov.f32 	%f382, %f353;
	mov.f32 	%f383, %f353;
	mov.f32 	%f384, %f353;
	mov.f32 	%f385, %f353;
	mov.f32 	%f386, %f353;
	mov.f32 	%f387, %f353;
	mov.f32 	%f388, %f353;
	mov.f32 	%f389, %f353;
	mov.f32 	%f390, %f353;
	mov.f32 	%f391, %f353;
	mov.f32 	%f392, %f353;
	mov.f32 	%f393, %f353;
	mov.f32 	%f394, %f353;
	mov.f32 	%f395, %f353;
	mov.f32 	%f396, %f353;
	mov.f32 	%f397, %f353;
	mov.f32 	%f398, %f353;
	mov.f32 	%f399, %f353;
	mov.f32 	%f400, %f353;
	mov.f32 	%f401, %f353;
	mov.f32 	%f402, %f353;
	mov.f32 	%f403, %f353;
	mov.f32 	%f404, %f353;
	mov.f32 	%f405, %f353;
	mov.f32 	%f406, %f353;
	mov.f32 	%f407, %f353;
	mov.f32 	%f408, %f353;
	mov.f32 	%f409, %f353;
	mov.f32 	%f410, %f353;
	mov.f32 	%f411, %f353;
	mov.f32 	%f412, %f353;
	mov.f32 	%f413, %f353;
	mov.f32 	%f414, %f353;
	mov.f32 	%f415, %f353;
	mov.f32 	%f416, %f353;
	@%p1 bra 	$L__BB0_13;
	mov.u32 	%r32, %ntid.x;
	mov.u32 	%r33, %ntid.y;
	mul.lo.s32 	%r34, %r32, %r33;
	div.u32 	%r35, 1024, %r34;
	mov.u32 	%r36, %tid.y;
	mov.u32 	%r37, %tid.x;
	mad.lo.s32 	%r38, %r36, %r32, %r37;
	mul.lo.s32 	%r2, %r35, %r38;
	max.u32 	%r39, %r35, 1;
	and.b32  	%r3, %r39, 3;
	and.b32  	%r4, %r39, 2044;
	neg.s32 	%r5, %r4;
	shr.s32 	%r40, %r20, 31;
	shr.u32 	%r41, %r40, 29;
	add.s32 	%r42, %r20, %r41;
	shr.s32 	%r6, %r42, 3;
	mov.b32 	%r291, 0;
	mov.f32 	%f353, 0f00000000;
$L__BB0_2:
	mov.u32 	%r43, %ntid.x;
	mov.u32 	%r44, %ntid.y;
	mul.lo.s32 	%r8, %r43, %r44;
	setp.gt.u32 	%p2, %r8, 1024;
	@%p2 bra 	$L__BB0_10;
	setp.gt.u32 	%p3, %r8, 256;
	mov.b32 	%r294, 0;
	@%p3 bra 	$L__BB0_6;
	add.s32 	%r292, %r2, 3;
	mov.u32 	%r293, %r5;
$L__BB0_5:
	add.s32 	%r46, %r292, -2;
	add.s32 	%r47, %r292, -3;
	shr.u32 	%r48, %r47, 3;
	and.b32  	%r49, %r47, 7;
	mul.lo.s32 	%r50, %r49, %r22;
	mad.lo.s32 	%r51, %r48, %r21, %r50;
	cvt.s64.s32 	%rd4, %r51;
	shl.b32 	%r52, %r291, 3;
	cvt.u64.u32 	%rd5, %r52;
	mov.u32 	%r53, %ctaid.y;
	mul.lo.s32 	%r54, %r53, %r21;
	shl.b32 	%r55, %r54, 7;
	cvt.u64.u32 	%rd6, %r55;
	add.s64 	%rd7, %rd5, %rd6;
	add.s64 	%rd8, %rd7, %rd4;
	cvta.to.global.u64 	%rd9, %rd1;
	shl.b64 	%rd10, %rd8, 2;
	add.s64 	%rd11, %rd9, %rd10;
	ld.global.f32 	%f259, [%rd11];
	shl.b32 	%r56, %r48, 5;
	mov.u32 	%r57, _ZZ4GEMM6MatrixIfES0_S0_E8A_shared;
	add.s32 	%r58, %r57, %r56;
	shl.b32 	%r59, %r47, 2;
	and.b32  	%r60, %r59, 28;
	add.s32 	%r61, %r58, %r60;
	st.shared.f32 	[%r61], %f259;
	shr.u32 	%r62, %r47, 7;
	and.b32  	%r63, %r47, 127;
	mul.lo.s32 	%r64, %r63, %r26;
	mad.lo.s32 	%r65, %r62, %r25, %r64;
	cvt.s64.s32 	%rd12, %r65;
	mul.lo.s32 	%r66, %r52, %r25;
	cvt.s64.s32 	%rd13, %r66;
	mov.u32 	%r67, %ctaid.x;
	shl.b32 	%r68, %r67, 7;
	cvt.u64.u32 	%rd14, %r68;
	add.s64 	%rd15, %rd13, %rd14;
	add.s64 	%rd16, %rd15, %rd12;
	cvta.to.global.u64 	%rd17, %rd2;
	shl.b64 	%rd18, %rd16, 2;
	add.s64 	%rd19, %rd17, %rd18;
	ld.global.f32 	%f260, [%rd19];
	shl.b32 	%r69, %r62, 9;
	mov.u32 	%r70, _ZZ4GEMM6MatrixIfES0_S0_E8B_shared;
	add.s32 	%r71, %r70, %r69;
	and.b32  	%r72, %r59, 508;
	add.s32 	%r73, %r71, %r72;
	st.shared.f32 	[%r73], %f260;
	shr.u32 	%r74, %r46, 3;
	and.b32  	%r75, %r46, 7;
	mul.lo.s32 	%r76, %r75, %r22;
	mad.lo.s32 	%r77, %r74, %r21, %r76;
	cvt.s64.s32 	%rd20, %r77;
	add.s64 	%rd21, %rd7, %rd20;
	shl.b64 	%rd22, %rd21, 2;
	add.s64 	%rd23, %rd9, %rd22;
	ld.global.f32 	%f261, [%rd23];
	shl.b32 	%r78, %r74, 5;
	add.s32 	%r79, %r57, %r78;
	shl.b32 	%r80, %r46, 2;
	and.b32  	%r81, %r80, 28;
	add.s32 	%r82, %r79, %r81;
	st.shared.f32 	[%r82], %f261;
	shr.u32 	%r83, %r46, 7;
	and.b32  	%r84, %r46, 127;
	mul.lo.s32 	%r85, %r84, %r26;
	mad.lo.s32 	%r86, %r83, %r25, %r85;
	cvt.s64.s32 	%rd24, %r86;
	add.s64 	%rd25, %rd15, %rd24;
	shl.b64 	%rd26, %rd25, 2;
	add.s64 	%rd27, %rd17, %rd26;
	ld.global.f32 	%f262, [%rd27];
	shl.b32 	%r87, %r83, 9;
	add.s32 	%r88, %r70, %r87;
	and.b32  	%r89, %r80, 508;
	add.s32 	%r90, %r88, %r89;
	st.shared.f32 	[%r90], %f262;
	add.s32 	%r91, %r292, -1;
	shr.u32 	%r92, %r91, 3;
	and.b32  	%r93, %r91, 7;
	mul.lo.s32 	%r94, %r93, %r22;
	mad.lo.s32 	%r95, %r92, %r21, %r94;
	cvt.s64.s32 	%rd28, %r95;
	add.s64 	%rd29, %rd7, %rd28;
	shl.b64 	%rd30, %rd29, 2;
	add.s64 	%rd31, %rd9, %rd30;
	ld.global.f32 	%f263, [%rd31];
	shl.b32 	%r96, %r92, 5;
	add.s32 	%r97, %r57, %r96;
	shl.b32 	%r98, %r91, 2;
	and.b32  	%r99, %r98, 28;
	add.s32 	%r100, %r97, %r99;
	st.shared.f32 	[%r100], %f263;
	shr.u32 	%r101, %r91, 7;
	and.b32  	%r102, %r91, 127;
	mul.lo.s32 	%r103, %r102, %r26;
	mad.lo.s32 	%r104, %r101, %r25, %r103;
	cvt.s64.s32 	%rd32, %r104;
	add.s64 	%rd33, %rd15, %rd32;
	shl.b64 	%rd34, %rd33, 2;
	add.s64 	%rd35, %rd17, %rd34;
	ld.global.f32 	%f264, [%rd35];
	shl.b32 	%r105, %r101, 9;
	add.s32 	%r106, %r70, %r105;
	and.b32  	%r107, %r98, 508;
	add.s32 	%r108, %r106, %r107;
	st.shared.f32 	[%r108], %f264;
	shr.u32 	%r109, %r292, 3;
	and.b32  	%r110, %r292, 7;
	mul.lo.s32 	%r111, %r110, %r22;
	mad.lo.s32 	%r112, %r109, %r21, %r111;
	cvt.s64.s32 	%rd36, %r112;
	add.s64 	%rd37, %rd7, %rd36;
	shl.b64 	%rd38, %rd37, 2;
	add.s64 	%rd39, %rd9, %rd38;
	ld.global.f32 	%f265, [%rd39];
	shl.b32 	%r113, %r109, 5;
	add.s32 	%r114, %r57, %r113;
	shl.b32 	%r115, %r292, 2;
	and.b32  	%r116, %r115, 28;
	add.s32 	%r117, %r114, %r116;
	st.shared.f32 	[%r117], %f265;
	shr.u32 	%r118, %r292, 7;
	and.b32  	%r119, %r292, 127;
	mul.lo.s32 	%r120, %r119, %r26;
	mad.lo.s32 	%r121, %r118, %r25, %r120;
	cvt.s64.s32 	%rd40, %r121;
	add.s64 	%rd41, %rd15, %rd40;
	shl.b64 	%rd42, %rd41, 2;
	add.s64 	%rd43, %rd17, %rd42;
	ld.global.f32 	%f266, [%rd43];
	shl.b32 	%r122, %r118, 9;
	add.s32 	%r123, %r70, %r122;
	and.b32  	%r124, %r115, 508;
	add.s32 	%r125, %r123, %r124;
	st.shared.f32 	[%r125], %f266;
	add.s32 	%r293, %r293, 4;
	add.s32 	%r292, %r292, 4;
	setp.ne.s32 	%p4, %r293, 0;
	mov.u32 	%r294, %r4;
	@%p4 bra 	$L__BB0_5;
$L__BB0_6:
	setp.eq.s32 	%p5, %r3, 0;
	@%p5 bra 	$L__BB0_10;
	setp.eq.s32 	%p6, %r3, 1;
	add.s32 	%r15, %r294, %r2;
	shr.u32 	%r126, %r15, 3;
	and.b32  	%r127, %r15, 7;
	mul.lo.s32 	%r128, %r127, %r22;
	mad.lo.s32 	%r129, %r126, %r21, %r128;
	cvt.s64.s32 	%rd44, %r129;
	shl.b32 	%r130, %r291, 3;
	cvt.u64.u32 	%rd45, %r130;
	mov.u32 	%r131, %ctaid.y;
	mul.lo.s32 	%r132, %r131, %r21;
	shl.b32 	%r133, %r132, 7;
	cvt.u64.u32 	%rd46, %r133;
	add.s64 	%rd47, %rd45, %rd46;
	add.s64 	%rd48, %rd47, %rd44;
	cvta.to.global.u64 	%rd49, %rd1;
	shl.b64 	%rd50, %rd48, 2;
	add.s64 	%rd51, %rd49, %rd50;
	ld.global.f32 	%f267, [%rd51];
	shl.b32 	%r134, %r126, 5;
	mov.u32 	%r135, _ZZ4GEMM6MatrixIfES0_S0_E8A_shared;
	add.s32 	%r136, %r135, %r134;
	shl.b32 	%r137, %r15, 2;
	and.b32  	%r138, %r137, 28;
	add.s32 	%r139, %r136, %r138;
	st.shared.f32 	[%r139], %f267;
	shr.u32 	%r140, %r15, 7;
	and.b32  	%r141, %r15, 127;
	mul.lo.s32 	%r142, %r141, %r26;
	mad.lo.s32 	%r143, %r140, %r25, %r142;
	cvt.s64.s32 	%rd52, %r143;
	mul.lo.s32 	%r144, %r130, %r25;
	cvt.s64.s32 	%rd53, %r144;
	mov.u32 	%r145, %ctaid.x;
	shl.b32 	%r146, %r145, 7;
	cvt.u64.u32 	%rd54, %r146;
	add.s64 	%rd55, %rd53, %rd54;
	add.s64 	%rd56, %rd55, %rd52;
	cvta.to.global.u64 	%rd57, %rd2;
	shl.b64 	%rd58, %rd56, 2;
	add.s64 	%rd59, %rd57, %rd58;
	ld.global.f32 	%f268, [%rd59];
	shl.b32 	%r147, %r140, 9;
	mov.u32 	%r148, _ZZ4GEMM6MatrixIfES0_S0_E8B_shared;
	add.s32 	%r149, %r148, %r147;
	and.b32  	%r150, %r137, 508;
	add.s32 	%r151, %r149, %r150;
	st.shared.f32 	[%r151], %f268;
	@%p6 bra 	$L__BB0_10;
	setp.eq.s32 	%p7, %r3, 2;
	add.s32 	%r152, %r15, 1;
	shr.u32 	%r153, %r152, 3;
	and.b32  	%r154, %r152, 7;
	mul.lo.s32 	%r155, %r154, %r22;
	mad.lo.s32 	%r156, %r153, %r21, %r155;
	cvt.s64.s32 	%rd60, %r156;
	shl.b32 	%r157, %r291, 3;
	cvt.u64.u32 	%rd61, %r157;
	mov.u32 	%r158, %ctaid.y;
	mul.lo.s32 	%r159, %r158, %r21;
	shl.b32 	%r160, %r159, 7;
	cvt.u64.u32 	%rd62, %r160;
	add.s64 	%rd63, %rd61, %rd62;
	add.s64 	%rd64, %rd63, %rd60;
	cvta.to.global.u64 	%rd65, %rd1;
	shl.b64 	%rd66, %rd64, 2;
	add.s64 	%rd67, %rd65, %rd66;
	ld.global.f32 	%f269, [%rd67];
	shl.b32 	%r161, %r153, 5;
	mov.u32 	%r162, _ZZ4GEMM6MatrixIfES0_S0_E8A_shared;
	add.s32 	%r163, %r162, %r161;
	shl.b32 	%r164, %r152, 2;
	and.b32  	%r165, %r164, 28;
	add.s32 	%r166, %r163, %r165;
	st.shared.f32 	[%r166], %f269;
	shr.u32 	%r167, %r152, 7;
	and.b32  	%r168, %r152, 127;
	mul.lo.s32 	%r169, %r168, %r26;
	mad.lo.s32 	%r170, %r167, %r25, %r169;
	cvt.s64.s32 	%rd68, %r170;
	mul.lo.s32 	%r171, %r157, %r25;
	cvt.s64.s32 	%rd69, %r171;
	mov.u32 	%r172, %ctaid.x;
	shl.b32 	%r173, %r172, 7;
	cvt.u64.u32 	%rd70, %r173;
	add.s64 	%rd71, %rd69, %rd70;
	add.s64 	%rd72, %rd71, %rd68;
	cvta.to.global.u64 	%rd73, %rd2;
	shl.b64 	%rd74, %rd72, 2;
	add.s64 	%rd75, %rd73, %rd74;
	ld.global.f32 	%f270, [%rd75];
	shl.b32 	%r174, %r167, 9;
	mov.u32 	%r175, _ZZ4GEMM6MatrixIfES0_S0_E8B_shared;
	add.s32 	%r176, %r175, %r174;
	and.b32  	%r177, %r164, 508;
	add.s32 	%r178, %r176, %r177;
	st.shared.f32 	[%r178], %f270;
	@%p7 bra 	$L__BB0_10;
	add.s32 	%r179, %r15, 2;
	shr.u32 	%r180, %r179, 3;
	and.b32  	%r181, %r179, 7;
	mul.lo.s32 	%r182, %r181, %r22;
	mad.lo.s32 	%r183, %r180, %r21, %r182;
	cvt.s64.s32 	%rd76, %r183;
	shl.b32 	%r184, %r291, 3;
	cvt.u64.u32 	%rd77, %r184;
	mov.u32 	%r185, %ctaid.y;
	mul.lo.s32 	%r186, %r185, %r21;
	shl.b32 	%r187, %r186, 7;
	cvt.u64.u32 	%rd78, %r187;
	add.s64 	%rd79, %rd77, %rd78;
	add.s64 	%rd80, %rd79, %rd76;
	cvta.to.global.u64 	%rd81, %rd1;
	shl.b64 	%rd82, %rd80, 2;
	add.s64 	%rd83, %rd81, %rd82;
	ld.global.f32 	%f271, [%rd83];
	shl.b32 	%r188, %r180, 5;
	mov.u32 	%r189, _ZZ4GEMM6MatrixIfES0_S0_E8A_shared;
	add.s32 	%r190, %r189, %r188;
	shl.b32 	%r191, %r179, 2;
	and.b32  	%r192, %r191, 28;
	add.s32 	%r193, %r190, %r192;
	st.shared.f32 	[%r193], %f271;
	shr.u32 	%r194, %r179, 7;
	and.b32  	%r195, %r179, 127;
	mul.lo.s32 	%r196, %r195, %r26;
	mad.lo.s32 	%r197, %r194, %r25, %r196;
	cvt.s64.s32 	%rd84, %r197;
	mul.lo.s32 	%r198, %r184, %r25;
	cvt.s64.s32 	%rd85, %r198;
	mov.u32 	%r199, %ctaid.x;
	shl.b32 	%r200, %r199, 7;
	cvt.u64.u32 	%rd86, %r200;
	add.s64 	%rd87, %rd85, %rd86;
	add.s64 	%rd88, %rd87, %rd84;
	cvta.to.global.u64 	%rd89, %rd2;
	shl.b64 	%rd90, %rd88, 2;
	add.s64 	%rd91, %rd89, %rd90;
	ld.global.f32 	%f272, [%rd91];
	shl.b32 	%r201, %r194, 9;
	mov.u32 	%r202, _ZZ4GEMM6MatrixIfES0_S0_E8B_shared;
	add.s32 	%r203, %r202, %r201;
	and.b32  	%r204, %r191, 508;
	add.s32 	%r205, %r203, %r204;
	st.shared.f32 	[%r205], %f272;
$L__BB0_10:
	bar.sync 	0;
	mov.b32 	%r295, 0;
$L__BB0_11:
	mov.u32 	%r207, %tid.y;
	shl.b32 	%r208, %r207, 8;
	mov.u32 	%r209, _ZZ4GEMM6MatrixIfES0_S0_E8A_shared;
	add.s32 	%r210, %r209, %r208;
	shl.b32 	%r211, %r295, 2;
	add.s32 	%r212, %r210, %r211;
	ld.shared.f32 	%f273, [%r212];
	ld.shared.f32 	%f274, [%r212+32];
	ld.shared.f32 	%f275, [%r212+64];
	ld.shared.f32 	%f276, [%r212+96];
	ld.shared.f32 	%f277, [%r212+128];
	ld.shared.f32 	%f278, [%r212+160];
	ld.shared.f32 	%f279, [%r212+192];
	ld.shared.f32 	%f280, [%r212+224];
	shl.b32 	%r213, %r295, 9;
	mov.u32 	%r214, %tid.x;
	shl.b32 	%r215, %r214, 5;
	add.s32 	%r216, %r215, %r213;
	mov.u32 	%r217, _ZZ4GEMM6MatrixIfES0_S0_E8B_shared;
	add.s32 	%r218, %r217, %r216;
	ld.shared.f32 	%f281, [%r218];
	ld.shared.f32 	%f282, [%r218+4];
	ld.shared.f32 	%f283, [%r218+8];
	ld.shared.f32 	%f284, [%r218+12];
	ld.shared.f32 	%f285, [%r218+16];
	ld.shared.f32 	%f286, [%r218+20];
	ld.shared.f32 	%f287, [%r218+24];
	ld.shared.f32 	%f288, [%r218+28];
	fma.rn.f32 	%f416, %f273, %f281, %f416;
	fma.rn.f32 	%f415, %f273, %f282, %f415;
	fma.rn.f32 	%f414, %f273, %f283, %f414;
	fma.rn.f32 	%f413, %f273, %f284, %f413;
	fma.rn.f32 	%f412, %f273, %f285, %f412;
	fma.rn.f32 	%f411, %f273, %f286, %f411;
	fma.rn.f32 	%f410, %f273, %f287, %f410;
	fma.rn.f32 	%f409, %f273, %f288, %f409;
	fma.rn.f32 	%f408, %f274, %f281, %f408;
	fma.rn.f32 	%f407, %f274, %f282, %f407;
	fma.rn.f32 	%f406, %f274, %f283, %f406;
	fma.rn.f32 	%f405, %f274, %f284, %f405;
	fma.rn.f32 	%f404, %f274, %f285, %f404;
	fma.rn.f32 	%f403, %f274, %f286, %f403;
	fma.rn.f32 	%f402, %f274, %f287, %f402;
	fma.rn.f32 	%f401, %f274, %f288, %f401;
	fma.rn.f32 	%f400, %f275, %f281, %f400;
	fma.rn.f32 	%f399, %f275, %f282, %f399;
	fma.rn.f32 	%f398, %f275, %f283, %f398;
	fma.rn.f32 	%f397, %f275, %f284, %f397;
	fma.rn.f32 	%f396, %f275, %f285, %f396;
	fma.rn.f32 	%f395, %f275, %f286, %f395;
	fma.rn.f32 	%f394, %f275, %f287, %f394;
	fma.rn.f32 	%f393, %f275, %f288, %f393;
	fma.rn.f32 	%f392, %f276, %f281, %f392;
	fma.rn.f32 	%f391, %f276, %f282, %f391;
	fma.rn.f32 	%f390, %f276, %f283, %f390;
	fma.rn.f32 	%f389, %f276, %f284, %f389;
	fma.rn.f32 	%f388, %f276, %f285, %f388;
	fma.rn.f32 	%f387, %f276, %f286, %f387;
	fma.rn.f32 	%f386, %f276, %f287, %f386;
	fma.rn.f32 	%f385, %f276, %f288, %f385;
	fma.rn.f32 	%f384, %f277, %f281, %f384;
	fma.rn.f32 	%f383, %f277, %f282, %f383;
	fma.rn.f32 	%f382, %f277, %f283, %f382;
	fma.rn.f32 	%f381, %f277, %f284, %f381;
	fma.rn.f32 	%f380, %f277, %f285, %f380;
	fma.rn.f32 	%f379, %f277, %f286, %f379;
	fma.rn.f32 	%f378, %f277, %f287, %f378;
	fma.rn.f32 	%f377, %f277, %f288, %f377;
	fma.rn.f32 	%f376, %f278, %f281, %f376;
	fma.rn.f32 	%f375, %f278, %f282, %f375;
	fma.rn.f32 	%f374, %f278, %f283, %f374;
	fma.rn.f32 	%f373, %f278, %f284, %f373;
	fma.rn.f32 	%f372, %f278, %f285, %f372;
	fma.rn.f32 	%f371, %f278, %f286, %f371;
	fma.rn.f32 	%f370, %f278, %f287, %f370;
	fma.rn.f32 	%f369, %f278, %f288, %f369;
	fma.rn.f32 	%f368, %f279, %f281, %f368;
	fma.rn.f32 	%f367, %f279, %f282, %f367;
	fma.rn.f32 	%f366, %f279, %f283, %f366;
	fma.rn.f32 	%f365, %f279, %f284, %f365;
	fma.rn.f32 	%f364, %f279, %f285, %f364;
	fma.rn.f32 	%f363, %f279, %f286, %f363;
	fma.rn.f32 	%f362, %f279, %f287, %f362;
	fma.rn.f32 	%f361, %f279, %f288, %f361;
	fma.rn.f32 	%f360, %f280, %f281, %f360;
	fma.rn.f32 	%f359, %f280, %f282, %f359;
	fma.rn.f32 	%f358, %f280, %f283, %f358;
	fma.rn.f32 	%f357, %f280, %f284, %f357;
	fma.rn.f32 	%f356, %f280, %f285, %f356;
	fma.rn.f32 	%f355, %f280, %f286, %f355;
	fma.rn.f32 	%f354, %f280, %f287, %f354;
	fma.rn.f32 	%f353, %f280, %f288, %f353;
	add.s32 	%r295, %r295, 1;
	setp.ne.s32 	%p8, %r295, 8;
	@%p8 bra 	$L__BB0_11;
	bar.sync 	0;
	add.s32 	%r291, %r291, 1;
	setp.ne.s32 	%p9, %r291, %r6;
	@%p9 bra 	$L__BB0_2;
$L__BB0_13:
	cvta.to.global.u64 	%rd92, %rd3;
	mov.u32 	%r219, %ctaid.y;
	shl.b32 	%r220, %r219, 7;
	mov.u32 	%r221, %tid.y;
	shl.b32 	%r222, %r221, 3;
	add.s32 	%r223, %r220, %r222;
	mov.u32 	%r224, %ctaid.x;
	shl.b32 	%r225, %r224, 7;
	mov.u32 	%r226, %tid.x;
	shl.b32 	%r227, %r226, 3;
	add.s32 	%r228, %r227, %r225;
	mad.lo.s32 	%r229, %r29, %r223, %r228;
	mul.wide.u32 	%rd93, %r229, 4;
	add.s64 	%rd94, %rd92, %rd93;
	st.global.f32 	[%rd94], %f416;
	mul.wide.s32 	%rd95, %r30, 4;
	add.s64 	%rd96, %rd94, %rd95;
	st.global.f32 	[%rd96], %f415;
	shl.b32 	%r230, %r30, 1;
	mul.wide.s32 	%rd97, %r230, 4;
	add.s64 	%rd98, %rd94, %rd97;
	st.global.f32 	[%rd98], %f414;
	mul.lo.s32 	%r231, %r30, 3;
	mul.wide.s32 	%rd99, %r231, 4;
	add.s64 	%rd100, %rd94, %rd99;
	st.global.f32 	[%rd100], %f413;
	shl.b32 	%r232, %r30, 2;
	mul.wide.s32 	%rd101, %r232, 4;
	add.s64 	%rd102, %rd94, %rd101;
	st.global.f32 	[%rd102], %f412;
	mul.lo.s32 	%r233, %r30, 5;
	mul.wide.s32 	%rd103, %r233, 4;
	add.s64 	%rd104, %rd94, %rd103;
	st.global.f32 	[%rd104], %f411;
	mul.lo.s32 	%r234, %r30, 6;
	mul.wide.s32 	%rd105, %r234, 4;
	add.s64 	%rd106, %rd94, %rd105;
	st.global.f32 	[%rd106], %f410;
	mul.lo.s32 	%r235, %r30, 7;
	mul.wide.s32 	%rd107, %r235, 4;
	add.s64 	%rd108, %rd94, %rd107;
	st.global.f32 	[%rd108], %f409;
	mul.wide.s32 	%rd109, %r29, 4;
	add.s64 	%rd110, %rd94, %rd109;
	st.global.f32 	[%rd110], %f408;
	add.s32 	%r236, %r30, %r29;
	mul.wide.s32 	%rd111, %r236, 4;
	add.s64 	%rd112, %rd94, %rd111;
	st.global.f32 	[%rd112], %f407;
	add.s32 	%r237, %r236, %r30;
	mul.wide.s32 	%rd113, %r237, 4;
	add.s64 	%rd114, %rd94, %rd113;
	st.global.f32 	[%rd114], %f406;
	add.s32 	%r238, %r237, %r30;
	mul.wide.s32 	%rd115, %r238, 4;
	add.s64 	%rd116, %rd94, %rd115;
	st.global.f32 	[%rd116], %f405;
	add.s32 	%r239, %r238, %r30;
	mul.wide.s32 	%rd117, %r239, 4;
	add.s64 	%rd118, %rd94, %rd117;
	st.global.f32 	[%rd118], %f404;
	add.s32 	%r240, %r239, %r30;
	mul.wide.s32 	%rd119, %r240, 4;
	add.s64 	%rd120, %rd94, %rd119;
	st.global.f32 	[%rd120], %f403;
	add.s32 	%r241, %r240, %r30;
	mul.wide.s32 	%rd121, %r241, 4;
	add.s64 	%rd122, %rd94, %rd121;
	st.global.f32 	[%rd122], %f402;
	add.s32 	%r242, %r241, %r30;
	mul.wide.s32 	%rd123, %r242, 4;
	add.s64 	%rd124, %rd94, %rd123;
	st.global.f32 	[%rd124], %f401;
	shl.b32 	%r243, %r29, 1;
	mul.wide.s32 	%rd125, %r243, 4;
	add.s64 	%rd126, %rd94, %rd125;
	st.global.f32 	[%rd126], %f400;
	add.s32 	%r244, %r236, %r29;
	mul.wide.s32 	%rd127, %r244, 4;
	add.s64 	%rd128, %rd94, %rd127;
	st.global.f32 	[%rd128], %f399;
	add.s32 	%r245, %r244, %r30;
	mul.wide.s32 	%rd129, %r245, 4;
	add.s64 	%rd130, %rd94, %rd129;
	st.global.f32 	[%rd130], %f398;
	add.s32 	%r246, %r245, %r30;
	mul.wide.s32 	%rd131, %r246, 4;
	add.s64 	%rd132, %rd94, %rd131;
	st.global.f32 	[%rd132], %f397;
	add.s32 	%r247, %r246, %r30;
	mul.wide.s32 	%rd133, %r247, 4;
	add.s64 	%rd134, %rd94, %rd133;
	st.global.f32 	[%rd134], %f396;
	add.s32 	%r248, %r247, %r30;
	mul.wide.s32 	%rd135, %r248, 4;
	add.s64 	%rd136, %rd94, %rd135;
	st.global.f32 	[%rd136], %f395;
	add.s32 	%r249, %r248, %r30;
	mul.wide.s32 	%rd137, %r249, 4;
	add.s64 	%rd138, %rd94, %rd137;
	st.global.f32 	[%rd138], %f394;
	add.s32 	%r250, %r249, %r30;
	mul.wide.s32 	%rd139, %r250, 4;
	add.s64 	%rd140, %rd94, %rd139;
	st.global.f32 	[%rd140], %f393;
	mul.lo.s32 	%r251, %r29, 3;
	mul.wide.s32 	%rd141, %r251, 4;
	add.s64 	%rd142, %rd94, %rd141;
	st.global.f32 	[%rd142], %f392;
	add.s32 	%r252, %r244, %r29;
	mul.wide.s32 	%rd143, %r252, 4;
	add.s64 	%rd144, %rd94, %rd143;
	st.global.f32 	[%rd144], %f391;
	add.s32 	%r253, %r252, %r30;
	mul.wide.s32 	%rd145, %r253, 4;
	add.s64 	%rd146, %rd94, %rd145;
	st.global.f32 	[%rd146], %f390;
	add.s32 	%r254, %r253, %r30;
	mul.wide.s32 	%rd147, %r254, 4;
	add.s64 	%rd148, %rd94, %rd147;
	st.global.f32 	[%rd148], %f389;
	add.s32 	%r255, %r254, %r30;
	mul.wide.s32 	%rd149, %r255, 4;
	add.s64 	%rd150, %rd94, %rd149;
	st.global.f32 	[%rd150], %f388;
	add.s32 	%r256, %r255, %r30;
	mul.wide.s32 	%rd151, %r256, 4;
	add.s64 	%rd152, %rd94, %rd151;
	st.global.f32 	[%rd152], %f387;
	add.s32 	%r257, %r256, %r30;
	mul.wide.s32 	%rd153, %r257, 4;
	add.s64 	%rd154, %rd94, %rd153;
	st.global.f32 	[%rd154], %f386;
	add.s32 	%r258, %r257, %r30;
	mul.wide.s32 	%rd155, %r258, 4;
	add.s64 	%rd156, %rd94, %rd155;
	st.global.f32 	[%rd156], %f385;
	shl.b32 	%r259, %r29, 2;
	mul.wide.s32 	%rd157, %r259, 4;
	add.s64 	%rd158, %rd94, %rd157;
	st.global.f32 	[%rd158], %f384;
	add.s32 	%r260, %r252, %r29;
	mul.wide.s32 	%rd159, %r260, 4;
	add.s64 	%rd160, %rd94, %rd159;
	st.global.f32 	[%rd160], %f383;
	add.s32 	%r261, %r260, %r30;
	mul.wide.s32 	%rd161, %r261, 4;
	add.s64 	%rd162, %rd94, %rd161;
	st.global.f32 	[%rd162], %f382;
	add.s32 	%r262, %r261, %r30;
	mul.wide.s32 	%rd163, %r262, 4;
	add.s64 	%rd164, %rd94, %rd163;
	st.global.f32 	[%rd164], %f381;
	add.s32 	%r263, %r262, %r30;
	mul.wide.s32 	%rd165, %r263, 4;
	add.s64 	%rd166, %rd94, %rd165;
	st.global.f32 	[%rd166], %f380;
	add.s32 	%r264, %r263, %r30;
	mul.wide.s32 	%rd167, %r264, 4;
	add.s64 	%rd168, %rd94, %rd167;
	st.global.f32 	[%rd168], %f379;
	add.s32 	%r265, %r264, %r30;
	mul.wide.s32 	%rd169, %r265, 4;
	add.s64 	%rd170, %rd94, %rd169;
	st.global.f32 	[%rd170], %f378;
	add.s32 	%r266, %r265, %r30;
	mul.wide.s32 	%rd171, %r266, 4;
	add.s64 	%rd172, %rd94, %rd171;
	st.global.f32 	[%rd172], %f377;
	mul.lo.s32 	%r267, %r29, 5;
	mul.wide.s32 	%rd173, %r267, 4;
	add.s64 	%rd174, %rd94, %rd173;
	st.global.f32 	[%rd174], %f376;
	add.s32 	%r268, %r260, %r29;
	mul.wide.s32 	%rd175, %r268, 4;
	add.s64 	%rd176, %rd94, %rd175;
	st.global.f32 	[%rd176], %f375;
	add.s32 	%r269, %r268, %r30;
	mul.wide.s32 	%rd177, %r269, 4;
	add.s64 	%rd178, %rd94, %rd177;
	st.global.f32 	[%rd178], %f374;
	add.s32 	%r270, %r269, %r30;
	mul.wide.s32 	%rd179, %r270, 4;
	add.s64 	%rd180, %rd94, %rd179;
	st.global.f32 	[%rd180], %f373;
	add.s32 	%r271, %r270, %r30;
	mul.wide.s32 	%rd181, %r271, 4;
	add.s64 	%rd182, %rd94, %rd181;
	st.global.f32 	[%rd182], %f372;
	add.s32 	%r272, %r271, %r30;
	mul.wide.s32 	%rd183, %r272, 4;
	add.s64 	%rd184, %rd94, %rd183;
	st.global.f32 	[%rd184], %f371;
	add.s32 	%r273, %r272, %r30;
	mul.wide.s32 	%rd185, %r273, 4;
	add.s64 	%rd186, %rd94, %rd185;
	st.global.f32 	[%rd186], %f370;
	add.s32 	%r274, %r273, %r30;
	mul.wide.s32 	%rd187, %r274, 4;
	add.s64 	%rd188, %rd94, %rd187;
	st.global.f32 	[%rd188], %f369;
	mul.lo.s32 	%r275, %r29, 6;
	mul.wide.s32 	%rd189, %r275, 4;
	add.s64 	%rd190, %rd94, %rd189;
	st.global.f32 	[%rd190], %f368;
	add.s32 	%r276, %r268, %r29;
	mul.wide.s32 	%rd191, %r276, 4;
	add.s64 	%rd192, %rd94, %rd191;
	st.global.f32 	[%rd192], %f367;
	add.s32 	%r277, %r276, %r30;
	mul.wide.s32 	%rd193, %r277, 4;
	add.s64 	%rd194, %rd94, %rd193;
	st.global.f32 	[%rd194], %f366;
	add.s32 	%r278, %r277, %r30;
	mul.wide.s32 	%rd195, %r278, 4;
	add.s64 	%rd196, %rd94, %rd195;
	st.global.f32 	[%rd196], %f365;
	add.s32 	%r279, %r278, %r30;
	mul.wide.s32 	%rd197, %r279, 4;
	add.s64 	%rd198, %rd94, %rd197;
	st.global.f32 	[%rd198], %f364;
	add.s32 	%r280, %r279, %r30;
	mul.wide.s32 	%rd199, %r280, 4;
	add.s64 	%rd200, %rd94, %rd199;
	st.global.f32 	[%rd200], %f363;
	add.s32 	%r281, %r280, %r30;
	mul.wide.s32 	%rd201, %r281, 4;
	add.s64 	%rd202, %rd94, %rd201;
	st.global.f32 	[%rd202], %f362;
	add.s32 	%r282, %r281, %r30;
	mul.wide.s32 	%rd203, %r282, 4;
	add.s64 	%rd204, %rd94, %rd203;
	st.global.f32 	[%rd204], %f361;
	mul.lo.s32 	%r283, %r29, 7;
	mul.wide.s32 	%rd205, %r283, 4;
	add.s64 	%rd206, %rd94, %rd205;
	st.global.f32 	[%rd206], %f360;
	add.s32 	%r284, %r276, %r29;
	mul.wide.s32 	%rd207, %r284, 4;
	add.s64 	%rd208, %rd94, %rd207;
	st.global.f32 	[%rd208], %f359;
	add.s32 	%r285, %r284, %r30;
	mul.wide.s32 	%rd209, %r285, 4;
	add.s64 	%rd210, %rd94, %rd209;
	st.global.f32 	[%rd210], %f358;
	add.s32 	%r286, %r285, %r30;
	mul.wide.s32 	%rd211, %r286, 4;
	add.s64 	%rd212, %rd94, %rd211;
	st.global.f32 	[%rd212], %f357;
	add.s32 	%r287, %r286, %r30;
	mul.wide.s32 	%rd213, %r287, 4;
	add.s64 	%rd214, %rd94, %rd213;
	st.global.f32 	[%rd214], %f356;
	add.s32 	%r288, %r287, %r30;
	mul.wide.s32 	%rd215, %r288, 4;
	add.s64 	%rd216, %rd94, %rd215;
	st.global.f32 	[%rd216], %f355;
	add.s32 	%r289, %r288, %r30;
	mul.wide.s32 	%rd217, %r289, 4;
	add.s64 	%rd218, %rd94, %rd217;
	st.global.f32 	[%rd218], %f354;
	add.s32 	%r290, %r289, %r30;
	mul.wide.s32 	%rd219, %r290, 4;
	add.s64 	%rd220, %rd94, %rd219;
	st.global.f32 	[%rd220], %f353;
	ret;

}


// ===== COMPILED SASS (sm_100) =====

	.target	sm_100

	.elftype	@"ET_EXEC"


//--------------------- .note.nv.tkinfo           --------------------------
	.section	.note.nv.tkinfo,"",@"SHT_NOTE"
	.sectionflags	@"SHF_NOTE_NV_TKINFO"
	.tkinfo
        /*0018*/ 	.word	0x00000002
        /*0030*/ 	.string	""
        /*0030*/ 	.string	"ptxas"
        /*0030*/ 	.string	"Cuda compilation tools, release 13.0, V13.0.88"
        /*0030*/ 	.string	"Build cuda_13.0.r13.0/compiler.36424714_0"
        /*0030*/ 	.string	"-arch sm_100 -m 64 "



//--------------------- .note.nv.cuinfo           --------------------------
	.section	.note.nv.cuinfo,"",@"SHT_NOTE"
	.sectionflags	@"SHF_NOTE_NV_CUINFO"
        /*0018*/ 	.short	0x0002
        /*001a*/ 	.short	0x0064
        /*001c*/ 	.short	0x0082
	.zero		2


//--------------------- .nv.info                  --------------------------
	.section	.nv.info,"",@"SHT_CUDA_INFO"
	.align	4


	//----- nvinfo : EIATTR_REGCOUNT
	.align		4
        /*0000*/ 	.byte	0x04, 0x2f
        /*0002*/ 	.short	(.L_1 - .L_0)
	.align		4
.L_0:
        /*0004*/ 	.word	index@(_Z4GEMM6MatrixIfES0_S0_)
        /*0008*/ 	.word	0x00000060


	//----- nvinfo : EIATTR_FRAME_SIZE
	.align		4
.L_1:
        /*000c*/ 	.byte	0x04, 0x11
        /*000e*/ 	.short	(.L_3 - .L_2)
	.align		4
.L_2:
        /*0010*/ 	.word	index@(_Z4GEMM6MatrixIfES0_S0_)
        /*0014*/ 	.word	0x00000000


	//----- nvinfo : EIATTR_MIN_STACK_SIZE
	.align		4
.L_3:
        /*0018*/ 	.byte	0x04, 0x12
        /*001a*/ 	.short	(.L_5 - .L_4)
	.align		4
.L_4:
        /*001c*/ 	.word	index@(_Z4GEMM6MatrixIfES0_S0_)
        /*0020*/ 	.word	0x00000000
.L_5:


//--------------------- .nv.compat                --------------------------
	.section	.nv.compat,"",@"SHT_CUDA_COMPAT_INFO"
	.align	4
        /*0000*/ 	.byte	0x02, 0x09, 0x00, 0x00, 0x02, 0x02, 0x01, 0x00, 0x02, 0x05, 0x05, 0x00, 0x03, 0x07, 0x01, 0x01
        /*0010*/ 	.byte	0x02, 0x03, 0x00, 0x00, 0x02, 0x06, 0x01, 0x00, 0x04, 0x0b, 0x08, 0x00, 0x09, 0x00, 0x00, 0x00
        /*0020*/ 	.byte	0x00, 0x00, 0x00, 0x00


//--------------------- .nv.info._Z4GEMM6MatrixIfES0_S0_ --------------------------
	.section	.nv.info._Z4GEMM6MatrixIfES0_S0_,"",@"SHT_CUDA_INFO"
	.sectionflags	@""
	.align	4


	//----- nvinfo : EIATTR_CUDA_API_VERSION
	.align		4
        /*0000*/ 	.byte	0x04, 0x37
        /*0002*/ 	.short	(.L_7 - .L_6)
.L_6:
        /*0004*/ 	.word	0x00000082


	//----- nvinfo : EIATTR_KPARAM_INFO
	.align		4
.L_7:
        /*0008*/ 	.byte	0x04, 0x17
        /*000a*/ 	.short	(.L_9 - .L_8)
.L_8:
        /*000c*/ 	.word	0x00000000
        /*0010*/ 	.short	0x0002
        /*0012*/ 	.short	0x0030
        /*0014*/ 	.byte	0x00, 0xf0, 0x61, 0x00


	//----- nvinfo : EIATTR_KPARAM_INFO
	.align		4
.L_9:
        /*0018*/ 	.byte	0x04, 0x17
        /*001a*/ 	.short	(.L_11 - .L_10)
.L_10:
        /*001c*/ 	.word	0x00000000
        /*0020*/ 	.short	0x0001
        /*0022*/ 	.short	0x0018
        /*0024*/ 	.byte	0x00, 0xf0, 0x61, 0x00


	//----- nvinfo : EIATTR_KPARAM_INFO
	.align		4
.L_11:
        /*0028*/ 	.byte	0x04, 0x17
        /*002a*/ 	.short	(.L_13 - .L_12)
.L_12:
        /*002c*/ 	.word	0x00000000
        /*0030*/ 	.short	0x0000
        /*0032*/ 	.short	0x0000
        /*0034*/ 	.byte	0x00, 0xf0, 0x61, 0x00


	//----- nvinfo : EIATTR_SPARSE_MMA_MASK
	.align		4
.L_13:
        /*0038*/ 	.byte	0x03, 0x50
        /*003a*/ 	.short	0x0000


	//----- nvinfo : EIATTR_MAXREG_COUNT
	.align		4
        /*003c*/ 	.byte	0x03, 0x1b
        /*003e*/ 	.short	0x00ff


	//----- nvinfo : EIATTR_NUM_BARRIERS
	.align		4
        /*0040*/ 	.byte	0x02, 0x4c
        /*0042*/ 	.byte	0x01
	.zero		1


	//----- nvinfo : EIATTR_MERCURY_ISA_VERSION
	.align		4
        /*0044*/ 	.byte	0x03, 0x5f
        /*0046*/ 	.short	0x0101


	//----- nvinfo : EIATTR_VRC_CTA_INIT_COUNT
	.align		4
        /*0048*/ 	.byte	0x02, 0x4a
	.zero		1
	.zero		1


	//----- nvinfo : EIATTR_EXIT_INSTR_OFFSETS
	.align		4
        /*004c*/ 	.byte	0x04, 0x1c
        /*004e*/ 	.short	(.L_15 - .L_14)


	//   ....[0]....
.L_14:
        /*0050*/ 	.word	0x00002700


	//----- nvinfo : EIATTR_CBANK_PARAM_SIZE
	.align		4
.L_15:
        /*0054*/ 	.byte	0x03, 0x19
        /*0056*/ 	.short	0x0048


	//----- nvinfo : EIATTR_PARAM_CBANK
	.align		4
        /*0058*/ 	.byte	0x04, 0x0a
        /*005a*/ 	.short	(.L_17 - .L_16)
	.align		4
.L_16:
        /*005c*/ 	.word	index@(.nv.constant0._Z4GEMM6MatrixIfES0_S0_)
        /*0060*/ 	.short	0x0380
        /*0062*/ 	.short	0x0048


	//----- nvinfo : EIATTR_SW_WAR
	.align		4
.L_17:
        /*0064*/ 	.byte	0x04, 0x36
        /*0066*/ 	.short	(.L_19 - .L_18)
.L_18:
        /*0068*/ 	.word	0x00000008
.L_19:


//--------------------- .nv.callgraph             --------------------------
	.section	.nv.callgraph,"",@"SHT_CUDA_CALLGRAPH"
	.align	4
	.sectionentsize	8
	.align		4
        /*0000*/ 	.word	0x00000000
	.align		4
        /*0004*/ 	.word	0xffffffff
	.align		4
        /*0008*/ 	.word	0x00000000
	.align		4
        /*000c*/ 	.word	0xfffffffe
	.align		4
        /*0010*/ 	.word	0x00000000
	.align		4
        /*0014*/ 	.word	0xfffffffd
	.align		4
        /*0018*/ 	.word	0x00000000
	.align		4
        /*001c*/ 	.word	0xfffffffc


//--------------------- .text._Z4GEMM6MatrixIfES0_S0_ --------------------------
	.section	.text._Z4GEMM6MatrixIfES0_S0_,"ax",@progbits
	.align	128
        .global         _Z4GEMM6MatrixIfES0_S0_
        .type           _Z4GEMM6MatrixIfES0_S0_,@function
        .size           _Z4GEMM6MatrixIfES0_S0_,(.L_x_7 - _Z4GEMM6MatrixIfES0_S0_)
        .other          _Z4GEMM6MatrixIfES0_S0_,@"STO_CUDA_ENTRY STV_DEFAULT"
_Z4GEMM6MatrixIfES0_S0_:
.text._Z4GEMM6MatrixIfES0_S0_:
[----:B------:R-:W-:Y:S01]  /*0000*/  LDC R1, c[0x0][0x37c] ;  /* 0x0000df00ff017b82 */ /* 0x000fe20000000800 */
[----:B------:R-:W0:Y:S01]  /*0010*/  LDCU UR5, c[0x0][0x38c] ;  /* 0x00007180ff0577ac */ /* 0x000e220008000800 */
[----:B------:R-:W-:Y:S01]  /*0020*/  HFMA2 R73, -RZ, RZ, 0, 0 ;  /* 0x00000000ff497431 */ /* 0x000fe200000001ff */
[----:B------:R-:W-:Y:S02]  /*0030*/  CS2R R70, SRZ ;  /* 0x0000000000467805 */ /* 0x000fe4000001ff00 */
[----:B------:R-:W-:Y:S02]  /*0040*/  CS2R R68, SRZ ;  /* 0x0000000000447805 */ /* 0x000fe4000001ff00 */
[----:B------:R-:W-:Y:S02]  /*0050*/  CS2R R66, SRZ ;  /* 0x0000000000427805 */ /* 0x000fe4000001ff00 */
[----:B------:R-:W-:Y:S02]  /*0060*/  CS2R R64, SRZ ;  /* 0x0000000000407805 */ /* 0x000fe4000001ff00 */
[----:B------:R-:W-:-:S02]  /*0070*/  CS2R R62, SRZ ;  /* 0x00000000003e7805 */ /* 0x000fc4000001ff00 */
[----:B------:R-:W-:Y:S02]  /*0080*/  CS2R R60, SRZ ;  /* 0x00000000003c7805 */ /* 0x000fe4000001ff00 */
        /* <DEDUP_REMOVED lines=9> */
[----:B------:R-:W-:Y:S01]  /*0120*/  CS2R R40, SRZ ;  /* 0x0000000000287805 */ /* 0x000fe2000001ff00 */
[----:B0-----:R-:W-:Y:S01]  /*0130*/  UISETP.GE.AND UP0, UPT, UR5, 0x8, UPT ;  /* 0x000000080500788c */ /* 0x001fe2000bf06270 */
        /* <DEDUP_REMOVED lines=14> */
[----:B------:R-:W-:Y:S01]  /*0220*/  CS2R R2, SRZ ;  /* 0x0000000000027805 */ /* 0x000fe2000001ff00 */
[----:B------:R-:W-:Y:S01]  /*0230*/  IMAD.MOV.U32 R0, RZ, RZ, RZ ;  /* 0x000000ffff007224 */ /* 0x000fe200078e00ff */
[----:B------:R-:W0:Y:S01]  /*0240*/  LDCU.64 UR12, c[0x0][0x358] ;  /* 0x00006b00ff0c77ac */ /* 0x000e220008000a00 */
[----:B------:R-:W-:Y:S05]  /*0250*/  BRA.U !UP0, `(.L_x_0) ;  /* 0x0000001908087547 */ /* 0x000fea000b800000 */
[----:B------:R-:W1:Y:S01]  /*0260*/  LDCU UR6, c[0x0][0x360] ;  /* 0x00006c00ff0677ac */ /* 0x000e620008000800 */
[----:B------:R-:W1:Y:S01]  /*0270*/  LDC R26, c[0x0][0x364] ;  /* 0x0000d900ff1a7b82 */ /* 0x000e620000000800 */
[----:B------:R-:W2:Y:S01]  /*0280*/  S2R R72, SR_TID.Y ;  /* 0x0000000000487919 */ /* 0x000ea20000002200 */
[----:B------:R-:W-:Y:S01]  /*0290*/  IMAD.MOV.U32 R70, RZ, RZ, RZ ;  /* 0x000000ffff467224 */ /* 0x000fe200078e00ff */
[----:B------:R-:W-:-:S04]  /*02a0*/  USHF.R.S32.HI UR4, URZ, 0x1f, UR5 ;  /* 0x0000001fff047899 */ /* 0x000fc80008011405 */
[----:B------:R-:W-:-:S04]  /*02b0*/  ULEA.HI UR4, UR4, UR5, URZ, 0x3 ;  /* 0x0000000504047291 */ /* 0x000fc8000f8f18ff */
[----:B------:R-:W-:-:S03]  /*02c0*/  USHF.R.S32.HI UR5, URZ, 0x3, UR4 ;  /* 0x00000003ff057899 */ /* 0x000fc60008011404 */
[----:B------:R-:W-:Y:S01]  /*02d0*/  UMOV UR4, URZ ;  /* 0x000000ff00047c82 */ /* 0x000fe20008000000 */
[----:B-1----:R-:W-:-:S04]  /*02e0*/  IMAD R26, R26, UR6, RZ ;  /* 0x000000061a1a7c24 */ /* 0x002fc8000f8e02ff */
[----:B------:R-:W1:Y:S01]  /*02f0*/  I2F.U32.RP R27, R26 ;  /* 0x0000001a001b7306 */ /* 0x000e620000209000 */
[----:B------:R-:W-:Y:S01]  /*0300*/  IMAD.MOV R29, RZ, RZ, -R26 ;  /* 0x000000ffff1d7224 */ /* 0x000fe200078e0a1a */
[----:B------:R-:W-:-:S06]  /*0310*/  ISETP.NE.U32.AND P2, PT, R26, RZ, PT ;  /* 0x000000ff1a00720c */ /* 0x000fcc0003f45070 */
[----:B-1----:R-:W1:Y:S02]  /*0320*/  MUFU.RCP R27, R27 ;  /* 0x0000001b001b7308 */ /* 0x002e640000001000 */
[----:B-1----:R-:W-:Y:S02]  /*0330*/  IADD3 R24, PT, PT, R27, 0xffffffe, RZ ;  /* 0x0ffffffe1b187810 */ /* 0x002fe40007ffe0ff */
[----:B------:R-:W2:Y:S04]  /*0340*/  S2R R27, SR_TID.X ;  /* 0x00000000001b7919 */ /* 0x000ea80000002100 */
[----:B------:R1:W3:Y:S02]  /*0350*/  F2I.FTZ.U32.TRUNC.NTZ R25, R24 ;  /* 0x0000001800197305 */ /* 0x0002e4000021f000 */
[----:B-1----:R-:W-:Y:S01]  /*0360*/  MOV R24, RZ ;  /* 0x000000ff00187202 */ /* 0x002fe20000000f00 */
[----:B---3--:R-:W-:-:S04]  /*0370*/  IMAD R29, R29, R25, RZ ;  /* 0x000000191d1d7224 */ /* 0x008fc800078e02ff */
[----:B------:R-:W-:-:S06]  /*0380*/  IMAD.HI.U32 R25, R25, R29, R24 ;  /* 0x0000001d19197227 */ /* 0x000fcc00078e0018 */
[----:B------:R-:W-:-:S04]  /*0390*/  IMAD.HI.U32 R25, R25, 0x400, RZ ;  /* 0x0000040019197827 */ /* 0x000fc800078e00ff */
[----:B------:R-:W-:Y:S02]  /*03a0*/  IMAD.MOV R29, RZ, RZ, -R25 ;  /* 0x000000ffff1d7224 */ /* 0x000fe400078e0a19 */
[----:B--2---:R-:W-:Y:S02]  /*03b0*/  IMAD R72, R72, UR6, R27 ;  /* 0x0000000648487c24 */ /* 0x004fe4000f8e021b */
[----:B------:R-:W-:-:S05]  /*03c0*/  IMAD R29, R26, R29, 0x400 ;  /* 0x000004001a1d7424 */ /* 0x000fca00078e021d */
[----:B------:R-:W-:-:S13]  /*03d0*/  ISETP.GE.U32.AND P0, PT, R29, R26, PT ;  /* 0x0000001a1d00720c */ /* 0x000fda0003f06070 */
[----:B------:R-:W-:Y:S01]  /*03e0*/  @P0 IADD3 R29, PT, PT, -R26, R29, RZ ;  /* 0x0000001d1a1d0210 */ /* 0x000fe20007ffe1ff */
[----:B------:R-:W-:-:S03]  /*03f0*/  @P0 VIADD R25, R25, 0x1 ;  /* 0x0000000119190836 */ /* 0x000fc60000000000 */
[----:B------:R-:W-:-:S13]  /*0400*/  ISETP.GE.U32.AND P1, PT, R29, R26, PT ;  /* 0x0000001a1d00720c */ /* 0x000fda0003f26070 */
[----:B------:R-:W-:Y:S02]  /*0410*/  @P1 IADD3 R25, PT, PT, R25, 0x1, RZ ;  /* 0x0000000119191810 */ /* 0x000fe40007ffe0ff */
[----:B------:R-:W-:-:S04]  /*0420*/  @!P2 LOP3.LUT R25, RZ, R26, RZ, 0x33, !PT ;  /* 0x0000001aff19a212 */ /* 0x000fc800078e33ff */
[C---:B------:R-:W-:Y:S01]  /*0430*/  VIMNMX.U32 R75, PT, PT, R25.reuse, 0x1, !PT ;  /* 0x00000001194b7848 */ /* 0x040fe20007fe0000 */
[----:B------:R-:W-:-:S03]  /*0440*/  IMAD R72, R25, R72, RZ ;  /* 0x0000004819487224 */ /* 0x000fc600078e02ff */
[C---:B------:R-:W-:Y:S02]  /*0450*/  LOP3.LUT R74, R75.reuse, 0x3, RZ, 0xc0, !PT ;  /* 0x000000034b4a7812 */ /* 0x040fe400078ec0ff */
[----:B------:R-:W-:-:S07]  /*0460*/  LOP3.LUT R75, R75, 0x7fc, RZ, 0xc0, !PT ;  /* 0x000007fc4b4b7812 */ /* 0x000fce00078ec0ff */
.L_x_5:
[----:B------:R-:W1:Y:S01]  /*0470*/  LDCU UR6, c[0x0][0x360] ;  /* 0x00006c00ff0677ac */ /* 0x000e620008000800 */
[----:B------:R-:W1:Y:S02]  /*0480*/  LDCU UR7, c[0x0][0x364] ;  /* 0x00006c80ff0777ac */ /* 0x000e640008000800 */
[----:B-1----:R-:W-:-:S04]  /*0490*/  UIMAD UR6, UR6, UR7, URZ ;  /* 0x00000007060672a4 */ /* 0x002fc8000f8e02ff */
[----:B------:R-:W-:-:S09]  /*04a0*/  UISETP.GT.U32.AND UP0, UPT, UR6, 0x400, UPT ;  /* 0x000004000600788c */ /* 0x000fd2000bf04070 */
[----:B------:R-:W-:Y:S05]  /*04b0*/  BRA.U UP0, `(.L_x_1) ;  /* 0x0000000d00f87547 */ /* 0x000fea000b800000 */
[----:B------:R-:W-:Y:S01]  /*04c0*/  UISETP.GT.U32.AND UP0, UPT, UR6, 0x100, UPT ;  /* 0x000001000600788c */ /* 0x000fe2000bf04070 */
[----:B------:R-:W-:-:S08]  /*04d0*/  MOV R25, RZ ;  /* 0x000000ff00197202 */ /* 0x000fd00000000f00 */
[----:B------:R-:W-:Y:S05]  /*04e0*/  BRA.U UP0, `(.L_x_2) ;  /* 0x0000000900287547 */ /* 0x000fea000b800000 */
[----:B------:R-:W1:Y:S01]  /*04f0*/  S2UR UR7, SR_CTAID.Y ;  /* 0x00000000000779c3 */ /* 0x000e620000002600 */
[----:B------:R-:W1:Y:S01]  /*0500*/  LDCU UR15, c[0x0][0x390] ;  /* 0x00007200ff0f77ac */ /* 0x000e620008000800 */
[----:B------:R-:W-:Y:S01]  /*0510*/  IMAD.MOV R77, RZ, RZ, -R75 ;  /* 0x000000ffff4d7224 */ /* 0x000fe200078e0a4b */
[----:B------:R-:W-:Y:S01]  /*0520*/  IADD3 R76, PT, PT, R72, 0x3, RZ ;  /* 0x00000003484c7810 */ /* 0x000fe20007ffe0ff */
[----:B------:R-:W2:Y:S04]  /*0530*/  LDCU UR16, c[0x0][0x3a8] ;  /* 0x00007500ff1077ac */ /* 0x000ea80008000800 */
[----:B------:R-:W3:Y:S01]  /*0540*/  S2UR UR10, SR_CgaCtaId ;  /* 0x00000000000a79c3 */ /* 0x000ee20000008800 */
[----:B------:R-:W-:Y:S01]  /*0550*/  USHF.L.U32 UR6, UR4, 0x3, URZ ;  /* 0x0000000304067899 */ /* 0x000fe200080006ff */
[----:B------:R-:W-:Y:S01]  /*0560*/  UMOV UR8, 0x400 ;  /* 0x0000040000087882 */ /* 0x000fe20000000000 */
[----:B------:R-:W4:Y:S05]  /*0570*/  LDCU UR17, c[0x0][0x394] ;  /* 0x00007280ff1177ac */ /* 0x000f2a0008000800 */
[----:B------:R-:W5:Y:S01]  /*0580*/  S2UR UR11, SR_CTAID.X ;  /* 0x00000000000b79c3 */ /* 0x000f620000002500 */
[----:B------:R-:W0:Y:S01]  /*0590*/  LDCU UR20, c[0x0][0x3ac] ;  /* 0x00007580ff1477ac */ /* 0x000e220008000800 */
[----:B------:R-:W0:Y:S01]  /*05a0*/  LDCU.64 UR18, c[0x0][0x380] ;  /* 0x00007000ff1277ac */ /* 0x000e220008000a00 */
[----:B-1----:R-:W-:-:S02]  /*05b0*/  UIMAD UR7, UR7, UR15, URZ ;  /* 0x0000000f070772a4 */ /* 0x002fc4000f8e02ff */
[----:B--2---:R-:W-:Y:S02]  /*05c0*/  UIMAD UR9, UR6, UR16, URZ ;  /* 0x00000010060972a4 */ /* 0x004fe4000f8e02ff */
[----:B------:R-:W-:Y:S01]  /*05d0*/  ULEA UR7, UP0, UR7, UR6, 0x7 ;  /* 0x0000000607077291 */ /* 0x000fe2000f8038ff */
[----:B------:R-:W1:Y:S01]  /*05e0*/  LDCU.64 UR22, c[0x0][0x398] ;  /* 0x00007300ff1677ac */ /* 0x000e620008000a00 */
[----:B---3--:R-:W-:Y:S02]  /*05f0*/  ULEA UR14, UR10, UR8, 0x18 ;  /* 0x000000080a0e7291 */ /* 0x008fe4000f8ec0ff */
[----:B------:R-:W-:Y:S02]  /*0600*/  UIADD3 UR8, UPT, UPT, UR8, 0x1000, URZ ;  /* 0x0000100008087890 */ /* 0x000fe4000fffe0ff */
[----:B------:R-:W-:Y:S02]  /*0610*/  UIADD3.X UR6, UPT, UPT, URZ, URZ, URZ, UP0, !UPT ;  /* 0x000000ffff067290 */ /* 0x000fe400087fe4ff */
[----:B-----5:R-:W-:-:S02]  /*0620*/  ULEA UR11, UP1, UR11, UR9, 0x7 ;  /* 0x000000090b0b7291 */ /* 0x020fc4000f8238ff */
[----:B------:R-:W-:Y:S02]  /*0630*/  ULEA UR8, UR10, UR8, 0x18 ;  /* 0x000000080a087291 */ /* 0x000fe4000f8ec0ff */
[----:B0---4-:R-:W-:-:S12]  /*0640*/  ULEA.HI.X.SX32 UR9, UR9, URZ, 0x1, UP1 ;  /* 0x000000ff09097291 */ /* 0x011fd800088f0eff */
.L_x_3:
[----:B------:R-:W-:-:S05]  /*0650*/  VIADD R79, R76, 0xfffffffd ;  /* 0xfffffffd4c4f7836 */ /* 0x000fca0000000000 */
[----:B0-----:R-:W-:Y:S02]  /*0660*/  LOP3.LUT R24, R79, 0x7, RZ, 0xc0, !PT ;  /* 0x000000074f187812 */ /* 0x001fe400078ec0ff */
[----:B------:R-:W-:-:S03]  /*0670*/  SHF.R.U32.HI R28, RZ, 0x3, R79 ;  /* 0x00000003ff1c7819 */ /* 0x000fc6000001164f */
[----:B------:R-:W-:-:S04]  /*0680*/  IMAD R25, R24, UR17, RZ ;  /* 0x0000001118197c24 */ /* 0x000fc8000f8e02ff */
[----:B------:R-:W-:-:S05]  /*0690*/  IMAD R25, R28, UR15, R25 ;  /* 0x0000000f1c197c24 */ /* 0x000fca000f8e0219 */
[----:B------:R-:W-:-:S04]  /*06a0*/  IADD3 R24, P0, PT, R25, UR7, RZ ;  /* 0x0000000719187c10 */ /* 0x000fc8000ff1e0ff */
[----:B------:R-:W-:Y:S02]  /*06b0*/  LEA.HI.X.SX32 R25, R25, UR6, 0x1, P0 ;  /* 0x0000000619197c11 */ /* 0x000fe400080f0eff */
[----:B------:R-:W-:-:S04]  /*06c0*/  LEA R26, P0, R24, UR18, 0x2 ;  /* 0x00000012181a7c11 */ /* 0x000fc8000f8010ff */
[----:B------:R-:W-:-:S05]  /*06d0*/  LEA.HI.X R27, R24, UR19, R25, 0x2, P0 ;  /* 0x00000013181b7c11 */ /* 0x000fca00080f1419 */
[----:B------:R0:W2:Y:S01]  /*06e0*/  LDG.E R30, desc[UR12][R26.64] ;  /* 0x0000000c1a1e7981 */ /* 0x0000a2000c1e1900 */
[----:B------:R-:W-:Y:S02]  /*06f0*/  LOP3.LUT R24, R76, 0x7, RZ, 0xc0, !PT ;  /* 0x000000074c187812 */ /* 0x000fe400078ec0ff */
[----:B------:R-:W-:-:S03]  /*0700*/  SHF.R.U32.HI R83, RZ, 0x3, R76 ;  /* 0x00000003ff537819 */ /* 0x000fc6000001164c */
[----:B------:R-:W-:-:S04]  /*0710*/  IMAD R24, R24, UR17, RZ ;  /* 0x0000001118187c24 */ /* 0x000fc8000f8e02ff */
[----:B------:R-:W-:-:S05]  /*0720*/  IMAD R24, R83, UR15, R24 ;  /* 0x0000000f53187c24 */ /* 0x000fca000f8e0218 */
[----:B------:R-:W-:-:S04]  /*0730*/  IADD3 R25, P0, PT, R24, UR7, RZ ;  /* 0x0000000718197c10 */ /* 0x000fc8000ff1e0ff */
[----:B------:R-:W-:Y:S02]  /*0740*/  LEA.HI.X.SX32 R78, R24, UR6, 0x1, P0 ;  /* 0x00000006184e7c11 */ /* 0x000fe400080f0eff */
[----:B------:R-:W-:-:S04]  /*0750*/  LEA R24, P0, R25, UR18, 0x2 ;  /* 0x0000001219187c11 */ /* 0x000fc8000f8010ff */
[----:B------:R-:W-:Y:S02]  /*0760*/  LEA.HI.X R25, R25, UR19, R78, 0x2, P0 ;  /* 0x0000001319197c11 */ /* 0x000fe400080f144e */
[----:B------:R-:W-:Y:S02]  /*0770*/  IADD3 R78, PT, PT, R76, -0x2, RZ ;  /* 0xfffffffe4c4e7810 */ /* 0x000fe40007ffe0ff */
[C---:B0-----:R-:W-:Y:S01]  /*0780*/  LOP3.LUT R26, R79.reuse, 0x7f, RZ, 0xc0, !PT ;  /* 0x0000007f4f1a7812 */ /* 0x041fe200078ec0ff */
[----:B------:R-:W-:Y:S01]  /*0790*/  IMAD.SHL.U32 R81, R79, 0x4, RZ ;  /* 0x000000044f517824 */ /* 0x000fe200078e00ff */
[----:B------:R-:W-:Y:S01]  /*07a0*/  LOP3.LUT R27, R78, 0x7, RZ, 0xc0, !PT ;  /* 0x000000074e1b7812 */ /* 0x000fe200078ec0ff */
[----:B------:R0:W3:Y:S01]  /*07b0*/  LDG.E R80, desc[UR12][R24.64] ;  /* 0x0000000c18507981 */ /* 0x0000e2000c1e1900 */
[----:B------:R-:W-:Y:S01]  /*07c0*/  SHF.R.U32.HI R79, RZ, 0x7, R79 ;  /* 0x00000007ff4f7819 */ /* 0x000fe2000001164f */
[----:B------:R-:W-:Y:S01]  /*07d0*/  IMAD R26, R26, UR20, RZ ;  /* 0x000000141a1a7c24 */ /* 0x000fe2000f8e02ff */
[----:B------:R-:W-:Y:S01]  /*07e0*/  SHF.R.U32.HI R82, RZ, 0x3, R78 ;  /* 0x00000003ff527819 */ /* 0x000fe2000001164e */
[----:B------:R-:W-:Y:S01]  /*07f0*/  IMAD R27, R27, UR17, RZ ;  /* 0x000000111b1b7c24 */ /* 0x000fe2000f8e02ff */
[----:B------:R-:W-:Y:S01]  /*0800*/  LOP3.LUT R29, R78, 0x7f, RZ, 0xc0, !PT ;  /* 0x0000007f4e1d7812 */ /* 0x000fe200078ec0ff */
[----:B------:R-:W-:Y:S01]  /*0810*/  IMAD R26, R79, UR16, R26 ;  /* 0x000000104f1a7c24 */ /* 0x000fe2000f8e021a */
[----:B------:R-:W-:Y:S01]  /*0820*/  SHF.R.U32.HI R85, RZ, 0x7, R78 ;  /* 0x00000007ff557819 */ /* 0x000fe2000001164e */
[----:B------:R-:W-:Y:S01]  /*0830*/  IMAD R27, R82, UR15, R27 ;  /* 0x0000000f521b7c24 */ /* 0x000fe2000f8e021b */
[----:B------:R-:W-:Y:S01]  /*0840*/  LEA R28, R28, UR14, 0x5 ;  /* 0x0000000e1c1c7c11 */ /* 0x000fe2000f8e28ff */
[----:B0-----:R-:W-:Y:S01]  /*0850*/  IMAD R24, R29, UR20, RZ ;  /* 0x000000141d187c24 */ /* 0x001fe2000f8e02ff */
[----:B------:R-:W-:-:S02]  /*0860*/  LOP3.LUT R25, R81, 0x1c, RZ, 0xc0, !PT ;  /* 0x0000001c51197812 */ /* 0x000fc400078ec0ff */
[----:B------:R-:W-:Y:S01]  /*0870*/  IADD3 R29, P0, PT, R26, UR11, RZ ;  /* 0x0000000b1a1d7c10 */ /* 0x000fe2000ff1e0ff */
[----:B------:R-:W-:Y:S01]  /*0880*/  IMAD R86, R85, UR16, R24 ;  /* 0x0000001055567c24 */ /* 0x000fe2000f8e0218 */
[C---:B------:R-:W-:Y:S02]  /*0890*/  IADD3 R84, P1, PT, R27.reuse, UR7, RZ ;  /* 0x000000071b547c10 */ /* 0x040fe4000ff3e0ff */
[----:B------:R-:W-:Y:S02]  /*08a0*/  IADD3 R31, PT, PT, R28, R25, RZ ;  /* 0x000000191c1f7210 */ /* 0x000fe40007ffe0ff */
[----:B------:R-:W-:Y:S02]  /*08b0*/  LEA.HI.X.SX32 R26, R26, UR9, 0x1, P0 ;  /* 0x000000091a1a7c11 */ /* 0x000fe400080f0eff */
[----:B------:R-:W-:Y:S02]  /*08c0*/  LEA.HI.X.SX32 R27, R27, UR6, 0x1, P1 ;  /* 0x000000061b1b7c11 */ /* 0x000fe400088f0eff */
[----:B-1----:R-:W-:-:S02]  /*08d0*/  LEA R28, P0, R29, UR22, 0x2 ;  /* 0x000000161d1c7c11 */ /* 0x002fc4000f8010ff */
[C---:B------:R-:W-:Y:S02]  /*08e0*/  LEA R24, P1, R84.reuse, UR18, 0x2 ;  /* 0x0000001254187c11 */ /* 0x040fe4000f8210ff */
[----:B------:R-:W-:Y:S02]  /*08f0*/  LEA.HI.X R29, R29, UR23, R26, 0x2, P0 ;  /* 0x000000171d1d7c11 */ /* 0x000fe400080f141a */
[----:B------:R-:W-:Y:S01]  /*0900*/  LEA.HI.X R25, R84, UR19, R27, 0x2, P1 ;  /* 0x0000001354197c11 */ /* 0x000fe200088f141b */
[----:B------:R-:W-:Y:S01]  /*0910*/  VIADD R84, R76, 0xffffffff ;  /* 0xffffffff4c547836 */ /* 0x000fe20000000000 */
[C---:B------:R-:W-:Y:S01]  /*0920*/  IADD3 R27, P0, PT, R86.reuse, UR11, RZ ;  /* 0x0000000b561b7c10 */ /* 0x040fe2000ff1e0ff */
[----:B------:R0:W4:Y:S03]  /*0930*/  LDG.E R87, desc[UR12][R28.64] ;  /* 0x0000000c1c577981 */ /* 0x000126000c1e1900 */
[----:B------:R-:W-:-:S02]  /*0940*/  LEA.HI.X.SX32 R88, R86, UR9, 0x1, P0 ;  /* 0x0000000956587c11 */ /* 0x000fc400080f0eff */
[C---:B------:R-:W-:Y:S02]  /*0950*/  LEA R26, P0, R27.reuse, UR22, 0x2 ;  /* 0x000000161b1a7c11 */ /* 0x040fe4000f8010ff */
[----:B------:R-:W-:Y:S02]  /*0960*/  LOP3.LUT R86, R84, 0x7, RZ, 0xc0, !PT ;  /* 0x0000000754567812 */ /* 0x000fe400078ec0ff */
[----:B------:R-:W-:Y:S02]  /*0970*/  LEA.HI.X R27, R27, UR23, R88, 0x2, P0 ;  /* 0x000000171b1b7c11 */ /* 0x000fe400080f1458 */
[----:B------:R-:W-:Y:S01]  /*0980*/  SHF.R.U32.HI R88, RZ, 0x3, R84 ;  /* 0x00000003ff587819 */ /* 0x000fe20000011654 */
[----:B------:R-:W-:Y:S01]  /*0990*/  IMAD R89, R86, UR17, RZ ;  /* 0x0000001156597c24 */ /* 0x000fe2000f8e02ff */
[----:B------:R-:W-:Y:S01]  /*09a0*/  LOP3.LUT R86, R76, 0x7f, RZ, 0xc0, !PT ;  /* 0x0000007f4c567812 */ /* 0x000fe200078ec0ff */
[----:B------:R-:W5:Y:S02]  /*09b0*/  LDG.E R26, desc[UR12][R26.64] ;  /* 0x0000000c1a1a7981 */ /* 0x000f64000c1e1900 */
[----:B------:R-:W-:-:S05]  /*09c0*/  IMAD R89, R88, UR15, R89 ;  /* 0x0000000f58597c24 */ /* 0x000fca000f8e0259 */
[----:B0-----:R-:W-:Y:S02]  /*09d0*/  IADD3 R29, P0, PT, R89, UR7, RZ ;  /* 0x00000007591d7c10 */ /* 0x001fe4000ff1e0ff */
[----:B------:R-:W-:Y:S02]  /*09e0*/  SHF.L.U32 R91, R76, 0x2, RZ ;  /* 0x000000024c5b7819 */ /* 0x000fe400000006ff */
[----:B------:R-:W-:Y:S02]  /*09f0*/  LEA R83, R83, UR14, 0x5 ;  /* 0x0000000e53537c11 */ /* 0x000fe4000f8e28ff */
[----:B------:R-:W-:Y:S01]  /*0a00*/  LOP3.LUT R92, R91, 0x1c, RZ, 0xc0, !PT ;  /* 0x0000001c5b5c7812 */ /* 0x000fe200078ec0ff */
[----:B--2---:R0:W-:Y:S02]  /*0a10*/  STS [R31], R30 ;  /* 0x0000001e1f007388 */ /* 0x0041e40000000800 */
[----:B0-----:R-:W-:Y:S01]  /*0a20*/  IMAD R31, R86, UR20, RZ ;  /* 0x00000014561f7c24 */ /* 0x001fe2000f8e02ff */
[----:B------:R-:W-:-:S02]  /*0a30*/  SHF.R.U32.HI R86, RZ, 0x7, R76 ;  /* 0x00000007ff567819 */ /* 0x000fc4000001164c */
[----:B------:R-:W-:Y:S02]  /*0a40*/  LEA.HI.X.SX32 R30, R89, UR6, 0x1, P0 ;  /* 0x00000006591e7c11 */ /* 0x000fe400080f0eff */
[----:B------:R-:W-:Y:S01]  /*0a50*/  LEA R28, P0, R29, UR18, 0x2 ;  /* 0x000000121d1c7c11 */ /* 0x000fe2000f8010ff */
[----:B------:R-:W-:-:S03]  /*0a60*/  IMAD R31, R86, UR16, R31 ;  /* 0x00000010561f7c24 */ /* 0x000fc6000f8e021f */
[----:B------:R-:W-:Y:S02]  /*0a70*/  LEA.HI.X R29, R29, UR19, R30, 0x2, P0 ;  /* 0x000000131d1d7c11 */ /* 0x000fe400080f141e */
[----:B------:R-:W-:-:S03]  /*0a80*/  IADD3 R89, P0, PT, R31, UR11, RZ ;  /* 0x0000000b1f597c10 */ /* 0x000fc6000ff1e0ff */
[----:B------:R-:W2:Y:S01]  /*0a90*/  LDG.E R28, desc[UR12][R28.64] ;  /* 0x0000000c1c1c7981 */ /* 0x000ea2000c1e1900 */
[----:B------:R-:W-:Y:S02]  /*0aa0*/  LEA.HI.X.SX32 R90, R31, UR9, 0x1, P0 ;  /* 0x000000091f5a7c11 */ /* 0x000fe400080f0eff */
[----:B------:R-:W-:-:S04]  /*0ab0*/  LEA R30, P0, R89, UR22, 0x2 ;  /* 0x00000016591e7c11 */ /* 0x000fc8000f8010ff */
[----:B------:R-:W-:Y:S02]  /*0ac0*/  LEA.HI.X R31, R89, UR23, R90, 0x2, P0 ;  /* 0x00000017591f7c11 */ /* 0x000fe400080f145a */
[----:B------:R-:W-:Y:S01]  /*0ad0*/  LOP3.LUT R90, R84, 0x7f, RZ, 0xc0, !PT ;  /* 0x0000007f545a7812 */ /* 0x000fe200078ec0ff */
[----:B------:R0:W3:Y:S04]  /*0ae0*/  LDG.E R89, desc[UR12][R24.64] ;  /* 0x0000000c18597981 */ /* 0x0000e8000c1e1900 */
[----:B------:R-:W-:Y:S01]  /*0af0*/  IMAD R93, R90, UR20, RZ ;  /* 0x000000145a5d7c24 */ /* 0x000fe2000f8e02ff */
[----:B------:R-:W-:Y:S01]  /*0b00*/  SHF.R.U32.HI R90, RZ, 0x7, R84 ;  /* 0x00000007ff5a7819 */ /* 0x000fe20000011654 */
[----:B------:R1:W2:Y:S04]  /*0b10*/  LDG.E R30, desc[UR12][R30.64] ;  /* 0x0000000c1e1e7981 */ /* 0x0002a8000c1e1900 */
[----:B------:R-:W-:-:S05]  /*0b20*/  IMAD R93, R90, UR16, R93 ;  /* 0x000000105a5d7c24 */ /* 0x000fca000f8e025d */
[----:B0-----:R-:W-:Y:S01]  /*0b30*/  IADD3 R25, P0, PT, R93, UR11, RZ ;  /* 0x0000000b5d197c10 */ /* 0x001fe2000ff1e0ff */
[----:B-1----:R-:W-:-:S03]  /*0b40*/  IMAD.IADD R31, R83, 0x1, R92 ;  /* 0x00000001531f7824 */ /* 0x002fc600078e025c */
[----:B------:R-:W-:Y:S02]  /*0b50*/  LEA.HI.X.SX32 R92, R93, UR9, 0x1, P0 ;  /* 0x000000095d5c7c11 */ /* 0x000fe400080f0eff */
[----:B------:R-:W-:-:S04]  /*0b60*/  LEA R24, P0, R25, UR22, 0x2 ;  /* 0x0000001619187c11 */ /* 0x000fc8000f8010ff */
[----:B------:R-:W-:-:S05]  /*0b70*/  LEA.HI.X R25, R25, UR23, R92, 0x2, P0 ;  /* 0x0000001719197c11 */ /* 0x000fca00080f145c */
[----:B------:R0:W2:Y:S01]  /*0b80*/  LDG.E R24, desc[UR12][R24.64] ;  /* 0x0000000c18187981 */ /* 0x0000a2000c1e1900 */
[----:B------:R-:W-:Y:S01]  /*0b90*/  SHF.L.U32 R78, R78, 0x2, RZ ;  /* 0x000000024e4e7819 */ /* 0x000fe200000006ff */
[----:B------:R-:W-:Y:S01]  /*0ba0*/  IMAD.SHL.U32 R84, R84, 0x4, RZ ;  /* 0x0000000454547824 */ /* 0x000fe200078e00ff */
[----:B------:R-:W-:Y:S02]  /*0bb0*/  LEA R82, R82, UR14, 0x5 ;  /* 0x0000000e52527c11 */ /* 0x000fe4000f8e28ff */
[----:B------:R-:W-:Y:S02]  /*0bc0*/  LOP3.LUT R29, R78, 0x1c, RZ, 0xc0, !PT ;  /* 0x0000001c4e1d7812 */ /* 0x000fe400078ec0ff */
[----:B------:R-:W-:Y:S02]  /*0bd0*/  LEA R27, R86, UR8, 0x9 ;  /* 0x00000008561b7c11 */ /* 0x000fe4000f8e48ff */
[----:B------:R-:W-:Y:S02]  /*0be0*/  LOP3.LUT R81, R81, 0x1fc, RZ, 0xc0, !PT ;  /* 0x000001fc51517812 */ /* 0x000fe400078ec0ff */
[----:B------:R-:W-:Y:S01]  /*0bf0*/  LEA R86, R79, UR8, 0x9 ;  /* 0x000000084f567c11 */ /* 0x000fe2000f8e48ff */
[----:B------:R-:W-:Y:S01]  /*0c00*/  IMAD.IADD R82, R82, 0x1, R29 ;  /* 0x0000000152527824 */ /* 0x000fe200078e021d */
[----:B------:R-:W-:-:S02]  /*0c10*/  LOP3.LUT R78, R78, 0x1fc, RZ, 0xc0, !PT ;  /* 0x000001fc4e4e7812 */ /* 0x000fc400078ec0ff */
[----:B------:R-:W-:Y:S01]  /*0c20*/  LEA R85, R85, UR8, 0x9 ;  /* 0x0000000855557c11 */ /* 0x000fe2000f8e48ff */
[----:B------:R-:W-:Y:S01]  /*0c30*/  IMAD.IADD R86, R86, 0x1, R81 ;  /* 0x0000000156567824 */ /* 0x000fe200078e0251 */
[----:B------:R-:W-:Y:S02]  /*0c40*/  LEA R88, R88, UR14, 0x5 ;  /* 0x0000000e58587c11 */ /* 0x000fe4000f8e28ff */
[C---:B0-----:R-:W-:Y:S02]  /*0c50*/  LOP3.LUT R25, R84.reuse, 0x1c, RZ, 0xc0, !PT ;  /* 0x0000001c54197812 */ /* 0x041fe400078ec0ff */
[----:B------:R-:W-:Y:S02]  /*0c60*/  LOP3.LUT R29, R84, 0x1fc, RZ, 0xc0, !PT ;  /* 0x000001fc541d7812 */ /* 0x000fe400078ec0ff */
[----:B------:R-:W-:Y:S02]  /*0c70*/  LEA R90, R90, UR8, 0x9 ;  /* 0x000000085a5a7c11 */ /* 0x000fe4000f8e48ff */
[----:B------:R-:W-:-:S02]  /*0c80*/  LOP3.LUT R92, R91, 0x1fc, RZ, 0xc0, !PT ;  /* 0x000001fc5b5c7812 */ /* 0x000fc400078ec0ff */
[----:B------:R-:W-:Y:S01]  /*0c90*/  IADD3 R85, PT, PT, R85, R78, RZ ;  /* 0x0000004e55557210 */ /* 0x000fe20007ffe0ff */
[----:B------:R-:W-:Y:S01]  /*0ca0*/  IMAD.IADD R29, R90, 0x1, R29 ;  /* 0x000000015a1d7824 */ /* 0x000fe200078e021d */
[----:B------:R-:W-:Y:S01]  /*0cb0*/  IADD3 R25, PT, PT, R88, R25, RZ ;  /* 0x0000001958197210 */ /* 0x000fe20007ffe0ff */
[----:B----4-:R0:W-:Y:S01]  /*0cc0*/  STS [R86], R87 ;  /* 0x0000005756007388 */ /* 0x0101e20000000800 */
[----:B------:R-:W-:Y:S02]  /*0cd0*/  IADD3 R27, PT, PT, R27, R92, RZ ;  /* 0x0000005c1b1b7210 */ /* 0x000fe40007ffe0ff */
[----:B------:R-:W-:-:S04]  /*0ce0*/  IADD3 R77, PT, PT, R77, 0x4, RZ ;  /* 0x000000044d4d7810 */ /* 0x000fc80007ffe0ff */
[----:B------:R-:W-:Y:S01]  /*0cf0*/  ISETP.NE.AND P0, PT, R77, RZ, PT ;  /* 0x000000ff4d00720c */ /* 0x000fe20003f05270 */
[----:B------:R-:W-:Y:S01]  /*0d00*/  VIADD R76, R76, 0x4 ;  /* 0x000000044c4c7836 */ /* 0x000fe20000000000 */
[----:B---3--:R0:W-:Y:S04]  /*0d10*/  STS [R82], R89 ;  /* 0x0000005952007388 */ /* 0x0081e80000000800 */
[----:B-----5:R0:W-:Y:S04]  /*0d20*/  STS [R85], R26 ;  /* 0x0000001a55007388 */ /* 0x0201e80000000800 */
[----:B--2---:R0:W-:Y:S04]  /*0d30*/  STS [R25], R28 ;  /* 0x0000001c19007388 */ /* 0x0041e80000000800 */
[----:B------:R0:W-:Y:S04]  /*0d40*/  STS [R29], R24 ;  /* 0x000000181d007388 */ /* 0x0001e80000000800 */
[----:B------:R0:W-:Y:S04]  /*0d50*/  STS [R31], R80 ;  /* 0x000000501f007388 */ /* 0x0001e80000000800 */
[----:B------:R0:W-:Y:S01]  /*0d60*/  STS [R27], R30 ;  /* 0x0000001e1b007388 */ /* 0x0001e20000000800 */
[----:B------:R-:W-:Y:S05]  /*0d70*/  @P0 BRA `(.L_x_3) ;  /* 0xfffffff800340947 */ /* 0x000fea000383ffff */
[----:B0-----:R-:W-:-:S07]  /*0d80*/  MOV R25, R75 ;  /* 0x0000004b00197202 */ /* 0x001fce0000000f00 */
.L_x_2:
[----:B------:R-:W-:-:S13]  /*0d90*/  ISETP.NE.AND P0, PT, R74, RZ, PT ;  /* 0x000000ff4a00720c */ /* 0x000fda0003f05270 */
[----:B------:R-:W-:Y:S05]  /*0da0*/  @!P0 BRA `(.L_x_1) ;  /* 0x0000000400bc8947 */ /* 0x000fea0003800000 */
[----:B------:R-:W1:Y:S01]  /*0db0*/  S2R R27, SR_CTAID.Y ;  /* 0x00000000001b7919 */ /* 0x000e620000002600 */
[----:B------:R-:W2:Y:S01]  /*0dc0*/  LDCU.128 UR16, c[0x0][0x390] ;  /* 0x00007200ff1077ac */ /* 0x000ea20008000c00 */
[----:B------:R-:W-:Y:S01]  /*0dd0*/  IMAD.IADD R28, R72, 0x1, R25 ;  /* 0x00000001481c7824 */ /* 0x000fe200078e0219 */
[----:B------:R-:W3:Y:S01]  /*0de0*/  S2R R30, SR_CTAID.X ;  /* 0x00000000001e7919 */ /* 0x000ee20000002500 */
[----:B------:R-:W4:Y:S03]  /*0df0*/  LDCU.64 UR14, c[0x0][0x3a8] ;  /* 0x00007500ff0e77ac */ /* 0x000f260008000a00 */
[C---:B------:R-:W-:Y:S02]  /*0e00*/  LOP3.LUT R24, R28.reuse, 0x7, RZ, 0xc0, !PT ;  /* 0x000000071c187812 */ /* 0x040fe400078ec0ff */
[----:B------:R-:W-:Y:S01]  /*0e10*/  LOP3.LUT R26, R28, 0x7f, RZ, 0xc0, !PT ;  /* 0x0000007f1c1a7812 */ /* 0x000fe200078ec0ff */
[----:B------:R-:W5:Y:S01]  /*0e20*/  LDCU.64 UR10, c[0x0][0x380] ;  /* 0x00007000ff0a77ac */ /* 0x000f620008000a00 */
[----:B------:R-:W-:-:S02]  /*0e30*/  SHF.R.U32.HI R76, RZ, 0x3, R28 ;  /* 0x00000003ff4c7819 */ /* 0x000fc4000001161c */
[----:B------:R-:W-:Y:S01]  /*0e40*/  SHF.R.U32.HI R31, RZ, 0x7, R28 ;  /* 0x00000007ff1f7819 */ /* 0x000fe2000001161c */
[----:B------:R-:W-:Y:S01]  /*0e50*/  USHF.L.U32 UR9, UR4, 0x3, URZ ;  /* 0x0000000304097899 */ /* 0x000fe200080006ff */
[----:B--2---:R-:W-:Y:S02]  /*0e60*/  IMAD R25, R24, UR17, RZ ;  /* 0x0000001118197c24 */ /* 0x004fe4000f8e02ff */
[----:B----4-:R-:W-:Y:S01]  /*0e70*/  IMAD R26, R26, UR15, RZ ;  /* 0x0000000f1a1a7c24 */ /* 0x010fe2000f8e02ff */
[----:B------:R-:W-:Y:S01]  /*0e80*/  UIMAD UR20, UR9, UR14, URZ ;  /* 0x0000000e091472a4 */ /* 0x000fe2000f8e02ff */
[----:B------:R-:W-:Y:S02]  /*0e90*/  IMAD R24, R76, UR16, R25 ;  /* 0x000000104c187c24 */ /* 0x000fe4000f8e0219 */
[----:B------:R-:W-:Y:S01]  /*0ea0*/  IMAD R25, R31, UR14, R26 ;  /* 0x0000000e1f197c24 */ /* 0x000fe2000f8e021a */
[----:B------:R-:W-:Y:S02]  /*0eb0*/  USHF.R.S32.HI UR21, URZ, 0x1f, UR20 ;  /* 0x0000001fff157899 */ /* 0x000fe40008011414 */
[----:B------:R-:W-:Y:S01]  /*0ec0*/  SHF.R.S32.HI R26, RZ, 0x1f, R24 ;  /* 0x0000001fff1a7819 */ /* 0x000fe20000011418 */
[----:B-1----:R-:W-:-:S02]  /*0ed0*/  IMAD R27, R27, UR16, RZ ;  /* 0x000000101b1b7c24 */ /* 0x002fc4000f8e02ff */
[----:B---3--:R-:W-:-:S03]  /*0ee0*/  IMAD.SHL.U32 R30, R30, 0x80, RZ ;  /* 0x000000801e1e7824 */ /* 0x008fc600078e00ff */
[----:B------:R-:W-:-:S04]  /*0ef0*/  SHF.L.U32 R29, R27, 0x7, RZ ;  /* 0x000000071b1d7819 */ /* 0x000fc800000006ff */
[----:B------:R-:W-:Y:S02]  /*0f00*/  IADD3 R27, P0, P1, R24, UR9, R29 ;  /* 0x00000009181b7c10 */ /* 0x000fe4000f91e01d */
[----:B------:R-:W-:Y:S02]  /*0f10*/  SHF.R.S32.HI R24, RZ, 0x1f, R25 ;  /* 0x0000001fff187819 */ /* 0x000fe40000011419 */
[----:B------:R-:W-:Y:S02]  /*0f20*/  IADD3 R25, P2, P3, R25, UR20, R30 ;  /* 0x0000001419197c10 */ /* 0x000fe4000fb5e01e */
[----:B------:R-:W-:Y:S02]  /*0f30*/  IADD3.X R80, PT, PT, R26, RZ, RZ, P0, P1 ;  /* 0x000000ff1a507210 */ /* 0x000fe400007e24ff */
[----:B------:R-:W-:Y:S02]  /*0f40*/  IADD3.X R78, PT, PT, R24, UR21, RZ, P2, P3 ;  /* 0x00000015184e7c10 */ /* 0x000fe400097e64ff */
[----:B-----5:R-:W-:-:S02]  /*0f50*/  LEA R26, P0, R27, UR10, 0x2 ;  /* 0x0000000a1b1a7c11 */ /* 0x020fc4000f8010ff */
[----:B------:R-:W-:Y:S02]  /*0f60*/  LEA R24, P1, R25, UR18, 0x2 ;  /* 0x0000001219187c11 */ /* 0x000fe4000f8210ff */
[----:B------:R-:W-:Y:S02]  /*0f70*/  LEA.HI.X R27, R27, UR11, R80, 0x2, P0 ;  /* 0x0000000b1b1b7c11 */ /* 0x000fe400080f1450 */
[----:B------:R-:W-:-:S03]  /*0f80*/  LEA.HI.X R25, R25, UR19, R78, 0x2, P1 ;  /* 0x0000001319197c11 */ /* 0x000fc600088f144e */
[----:B0-----:R-:W2:Y:S04]  /*0f90*/  LDG.E R26, desc[UR12][R26.64] ;  /* 0x0000000c1a1a7981 */ /* 0x001ea8000c1e1900 */
[----:B------:R-:W3:Y:S01]  /*0fa0*/  LDG.E R24, desc[UR12][R24.64] ;  /* 0x0000000c18187981 */ /* 0x000ee2000c1e1900 */
[----:B------:R-:W0:Y:S01]  /*0fb0*/  S2UR UR7, SR_CgaCtaId ;  /* 0x00000000000779c3 */ /* 0x000e220000008800 */
[----:B------:R-:W-:Y:S01]  /*0fc0*/  UMOV UR8, 0x400 ;  /* 0x0000040000087882 */ /* 0x000fe20000000000 */
[----:B------:R-:W-:Y:S01]  /*0fd0*/  UMOV UR6, 0x400 ;  /* 0x0000040000067882 */ /* 0x000fe20000000000 */
[----:B------:R-:W-:Y:S01]  /*0fe0*/  UIADD3 UR8, UPT, UPT, UR8, 0x1000, URZ ;  /* 0x0000100008087890 */ /* 0x000fe2000fffe0ff */
[----:B------:R-:W-:Y:S02]  /*0ff0*/  SHF.L.U32 R77, R28, 0x2, RZ ;  /* 0x000000021c4d7819 */ /* 0x000fe400000006ff */
[----:B------:R-:W-:-:S02]  /*1000*/  ISETP.NE.AND P0, PT, R74, 0x1, PT ;  /* 0x000000014a00780c */ /* 0x000fc40003f05270 */
[C---:B------:R-:W-:Y:S02]  /*1010*/  LOP3.LUT R79, R77.reuse, 0x1c, RZ, 0xc0, !PT ;  /* 0x0000001c4d4f7812 */ /* 0x040fe400078ec0ff */
[----:B------:R-:W-:Y:S01]  /*1020*/  LOP3.LUT R78, R77, 0x1fc, RZ, 0xc0, !PT ;  /* 0x000001fc4d4e7812 */ /* 0x000fe200078ec0ff */
[----:B0-----:R-:W-:Y:S02]  /*1030*/  ULEA UR6, UR7, UR6, 0x18 ;  /* 0x0000000607067291 */ /* 0x001fe4000f8ec0ff */
[----:B------:R-:W-:-:S04]  /*1040*/  ULEA UR8, UR7, UR8, 0x18 ;  /* 0x0000000807087291 */ /* 0x000fc8000f8ec0ff */
[----:B------:R-:W-:Y:S02]  /*1050*/  LEA R76, R76, UR6, 0x5 ;  /* 0x000000064c4c7c11 */ /* 0x000fe4000f8e28ff */
[----:B------:R-:W-:-:S03]  /*1060*/  LEA R31, R31, UR8, 0x9 ;  /* 0x000000081f1f7c11 */ /* 0x000fc6000f8e48ff */
[----:B------:R-:W-:Y:S01]  /*1070*/  IMAD.IADD R79, R76, 0x1, R79 ;  /* 0x000000014c4f7824 */ /* 0x000fe200078e024f */
[----:B------:R-:W-:-:S04]  /*1080*/  IADD3 R31, PT, PT, R31, R78, RZ ;  /* 0x0000004e1f1f7210 */ /* 0x000fc80007ffe0ff */
[----:B--2---:R1:W-:Y:S04]  /*1090*/  STS [R79], R26 ;  /* 0x0000001a4f007388 */ /* 0x0043e80000000800 */
[----:B---3--:R1:W-:Y:S01]  /*10a0*/  STS [R31], R24 ;  /* 0x000000181f007388 */ /* 0x0083e20000000800 */
[----:B------:R-:W-:Y:S05]  /*10b0*/  @!P0 BRA `(.L_x_1) ;  /* 0x0000000000f88947 */ /* 0x000fea0003800000 */
[----:B------:R-:W-:-:S05]  /*10c0*/  VIADD R76, R28, 0x1 ;  /* 0x000000011c4c7836 */ /* 0x000fca0000000000 */
[C---:B-1----:R-:W-:Y:S02]  /*10d0*/  LOP3.LUT R24, R76.reuse, 0x7, RZ, 0xc0, !PT ;  /* 0x000000074c187812 */ /* 0x042fe400078ec0ff */
[----:B------:R-:W-:Y:S02]  /*10e0*/  LOP3.LUT R25, R76, 0x7f, RZ, 0xc0, !PT ;  /* 0x0000007f4c197812 */ /* 0x000fe400078ec0ff */
[--C-:B------:R-:W-:Y:S01]  /*10f0*/  SHF.R.U32.HI R77, RZ, 0x3, R76.reuse ;  /* 0x00000003ff4d7819 */ /* 0x100fe2000001164c */
[----:B------:R-:W-:Y:S01]  /*1100*/  IMAD R24, R24, UR17, RZ ;  /* 0x0000001118187c24 */ /* 0x000fe2000f8e02ff */
[----:B------:R-:W-:Y:S01]  /*1110*/  SHF.R.U32.HI R31, RZ, 0x7, R76 ;  /* 0x00000007ff1f7819 */ /* 0x000fe2000001164c */
[----:B------:R-:W-:Y:S02]  /*1120*/  IMAD R26, R25, UR15, RZ ;  /* 0x0000000f191a7c24 */ /* 0x000fe4000f8e02ff */
[----:B------:R-:W-:Y:S02]  /*1130*/  IMAD R24, R77, UR16, R24 ;  /* 0x000000104d187c24 */ /* 0x000fe4000f8e0218 */
[----:B------:R-:W-:-:S03]  /*1140*/  IMAD R25, R31, UR14, R26 ;  /* 0x0000000e1f197c24 */ /* 0x000fc6000f8e021a */
[----:B------:R-:W-:Y:S02]  /*1150*/  SHF.R.S32.HI R26, RZ, 0x1f, R24 ;  /* 0x0000001fff1a7819 */ /* 0x000fe40000011418 */
[----:B------:R-:W-:Y:S02]  /*1160*/  IADD3 R79, P0, P1, R24, UR9, R29 ;  /* 0x00000009184f7c10 */ /* 0x000fe4000f91e01d */
[----:B------:R-:W-:Y:S02]  /*1170*/  SHF.R.S32.HI R24, RZ, 0x1f, R25 ;  /* 0x0000001fff187819 */ /* 0x000fe40000011419 */
[----:B------:R-:W-:Y:S02]  /*1180*/  IADD3 R27, P2, P3, R25, UR20, R30 ;  /* 0x00000014191b7c10 */ /* 0x000fe4000fb5e01e */
[----:B------:R-:W-:Y:S02]  /*1190*/  IADD3.X R80, PT, PT, R26, RZ, RZ, P0, P1 ;  /* 0x000000ff1a507210 */ /* 0x000fe400007e24ff */
[----:B------:R-:W-:-:S02]  /*11a0*/  IADD3.X R78, PT, PT, R24, UR21, RZ, P2, P3 ;  /* 0x00000015184e7c10 */ /* 0x000fc400097e64ff */
[----:B------:R-:W-:Y:S02]  /*11b0*/  LEA R24, P0, R79, UR10, 0x2 ;  /* 0x0000000a4f187c11 */ /* 0x000fe4000f8010ff */
[----:B------:R-:W-:Y:S02]  /*11c0*/  LEA R26, P1, R27, UR18, 0x2 ;  /* 0x000000121b1a7c11 */ /* 0x000fe4000f8210ff */
[----:B------:R-:W-:Y:S02]  /*11d0*/  LEA.HI.X R25, R79, UR11, R80, 0x2, P0 ;  /* 0x0000000b4f197c11 */ /* 0x000fe400080f1450 */
[----:B------:R-:W-:-:S03]  /*11e0*/  LEA.HI.X R27, R27, UR19, R78, 0x2, P1 ;  /* 0x000000131b1b7c11 */ /* 0x000fc600088f144e */
[----:B------:R-:W2:Y:S04]  /*11f0*/  LDG.E R24, desc[UR12][R24.64] ;  /* 0x0000000c18187981 */ /* 0x000ea8000c1e1900 */
[----:B------:R-:W3:Y:S01]  /*1200*/  LDG.E R26, desc[UR12][R26.64] ;  /* 0x0000000c1a1a7981 */ /* 0x000ee2000c1e1900 */
[----:B------:R-:W-:Y:S02]  /*1210*/  SHF.L.U32 R76, R76, 0x2, RZ ;  /* 0x000000024c4c7819 */ /* 0x000fe400000006ff */
[----:B------:R-:W-:Y:S02]  /*1220*/  LEA R77, R77, UR6, 0x5 ;  /* 0x000000064d4d7c11 */ /* 0x000fe4000f8e28ff */
[C---:B------:R-:W-:Y:S02]  /*1230*/  LOP3.LUT R78, R76.reuse, 0x1c, RZ, 0xc0, !PT ;  /* 0x0000001c4c4e7812 */ /* 0x040fe400078ec0ff */
[----:B------:R-:W-:-:S02]  /*1240*/  LOP3.LUT R76, R76, 0x1fc, RZ, 0xc0, !PT ;  /* 0x000001fc4c4c7812 */ /* 0x000fc400078ec0ff */
[----:B------:R-:W-:Y:S01]  /*1250*/  LEA R31, R31, UR8, 0x9 ;  /* 0x000000081f1f7c11 */ /* 0x000fe2000f8e48ff */
[----:B------:R-:W-:Y:S01]  /*1260*/  IMAD.IADD R77, R77, 0x1, R78 ;  /* 0x000000014d4d7824 */ /* 0x000fe200078e024e */
[----:B------:R-:W-:Y:S02]  /*1270*/  ISETP.NE.AND P0, PT, R74, 0x2, PT ;  /* 0x000000024a00780c */ /* 0x000fe40003f05270 */
[----:B------:R-:W-:Y:S02]  /*1280*/  IADD3 R31, PT, PT, R31, R76, RZ ;  /* 0x0000004c1f1f7210 */ /* 0x000fe40007ffe0ff */
[----:B--2---:R2:W-:Y:S04]  /*1290*/  STS [R77], R24 ;  /* 0x000000184d007388 */ /* 0x0045e80000000800 */
[----:B---3--:R2:W-:Y:S05]  /*12a0*/  STS [R31], R26 ;  /* 0x0000001a1f007388 */ /* 0x0085ea0000000800 */
[----:B------:R-:W-:Y:S05]  /*12b0*/  @!P0 BRA `(.L_x_1) ;  /* 0x0000000000788947 */ /* 0x000fea0003800000 */
[----:B--2---:R-:W-:-:S05]  /*12c0*/  VIADD R31, R28, 0x2 ;  /* 0x000000021c1f7836 */ /* 0x004fca0000000000 */
[C---:B------:R-:W-:Y:S02]  /*12d0*/  LOP3.LUT R24, R31.reuse, 0x7, RZ, 0xc0, !PT ;  /* 0x000000071f187812 */ /* 0x040fe400078ec0ff */
[----:B------:R-:W-:Y:S02]  /*12e0*/  LOP3.LUT R26, R31, 0x7f, RZ, 0xc0, !PT ;  /* 0x0000007f1f1a7812 */ /* 0x000fe400078ec0ff */
[--C-:B------:R-:W-:Y:S01]  /*12f0*/  SHF.R.U32.HI R76, RZ, 0x3, R31.reuse ;  /* 0x00000003ff4c7819 */ /* 0x100fe2000001161f */
[----:B------:R-:W-:Y:S01]  /*1300*/  IMAD R25, R24, UR17, RZ ;  /* 0x0000001118197c24 */ /* 0x000fe2000f8e02ff */
[----:B------:R-:W-:Y:S01]  /*1310*/  SHF.R.U32.HI R28, RZ, 0x7, R31 ;  /* 0x00000007ff1c7819 */ /* 0x000fe2000001161f */
[----:B------:R-:W-:Y:S02]  /*1320*/  IMAD R27, R26, UR15, RZ ;  /* 0x0000000f1a1b7c24 */ /* 0x000fe4000f8e02ff */
[----:B------:R-:W-:Y:S02]  /*1330*/  IMAD R24, R76, UR16, R25 ;  /* 0x000000104c187c24 */ /* 0x000fe4000f8e0219 */
[----:B------:R-:W-:-:S03]  /*1340*/  IMAD R27, R28, UR14, R27 ;  /* 0x0000000e1c1b7c24 */ /* 0x000fc6000f8e021b */
[----:B------:R-:W-:Y:S02]  /*1350*/  IADD3 R29, P3, P4, R24, UR9, R29 ;  /* 0x00000009181d7c10 */ /* 0x000fe4000fc7e01d */
[----:B------:R-:W-:Y:S02]  /*1360*/  SHF.R.S32.HI R25, RZ, 0x1f, R24 ;  /* 0x0000001fff197819 */ /* 0x000fe40000011418 */
[----:B------:R-:W-:Y:S02]  /*1370*/  IADD3 R30, P1, P2, R27, UR20, R30 ;  /* 0x000000141b1e7c10 */ /* 0x000fe4000fa3e01e */
[----:B------:R-:W-:Y:S02]  /*1380*/  SHF.R.S32.HI R27, RZ, 0x1f, R27 ;  /* 0x0000001fff1b7819 */ /* 0x000fe4000001141b */
[----:B------:R-:W-:Y:S02]  /*1390*/  IADD3.X R78, PT, PT, R25, RZ, RZ, P3, P4 ;  /* 0x000000ff194e7210 */ /* 0x000fe40001fe84ff */
[----:B------:R-:W-:-:S02]  /*13a0*/  LEA R26, P3, R29, UR10, 0x2 ;  /* 0x0000000a1d1a7c11 */ /* 0x000fc4000f8610ff */
[C---:B------:R-:W-:Y:S02]  /*13b0*/  LEA R24, P0, R30.reuse, UR18, 0x2 ;  /* 0x000000121e187c11 */ /* 0x040fe4000f8010ff */
[----:B------:R-:W-:Y:S02]  /*13c0*/  IADD3.X R25, PT, PT, R27, UR21, RZ, P1, P2 ;  /* 0x000000151b197c10 */ /* 0x000fe40008fe44ff */
        /* <DEDUP_REMOVED lines=9> */
[----:B------:R-:W-:-:S03]  /*1460*/  IMAD.IADD R29, R76, 0x1, R29 ;  /* 0x000000014c1d7824 */ /* 0x000fc600078e021d */
[----:B------:R-:W-:Y:S02]  /*1470*/  IADD3 R31, PT, PT, R28, R31, RZ ;  /* 0x0000001f1c1f7210 */ /* 0x000fe40007ffe0ff */
[----:B--2---:R4:W-:Y:S04]  /*1480*/  STS [R29], R26 ;  /* 0x0000001a1d007388 */ /* 0x0049e80000000800 */
[----:B---3--:R4:W-:Y:S02]  /*1490*/  STS [R31], R24 ;  /* 0x000000181f007388 */ /* 0x0089e40000000800 */
.L_x_1:
[----:B--2---:R-:W2:Y:S01]  /*14a0*/  S2R R77, SR_TID.Y ;  /* 0x00000000004d7919 */ /* 0x004ea20000002200 */
[----:B------:R-:W3:Y:S01]  /*14b0*/  S2UR UR7, SR_CgaCtaId ;  /* 0x00000000000779c3 */ /* 0x000ee20000008800 */
[----:B------:R-:W-:Y:S01]  /*14c0*/  UMOV UR6, 0x400 ;  /* 0x0000040000067882 */ /* 0x000fe20000000000 */
[----:B------:R-:W-:Y:S01]  /*14d0*/  IMAD.MOV.U32 R76, RZ, RZ, RZ ;  /* 0x000000ffff4c7224 */ /* 0x000fe200078e00ff */
[----:B------:R-:W0:Y:S01]  /*14e0*/  S2R R83, SR_TID.X ;  /* 0x0000000000537919 */ /* 0x000e220000002100 */
[----:B------:R-:W-:-:S04]  /*14f0*/  UIADD3 UR8, UPT, UPT, UR6, 0x1000, URZ ;  /* 0x0000100006087890 */ /* 0x000fc8000fffe0ff */
[----:B------:R-:W-:Y:S01]  /*1500*/  BAR.SYNC.DEFER_BLOCKING 0x0 ;  /* 0x0000000000007b1d */ /* 0x000fe20000010000 */
[----:B---3--:R-:W-:Y:S02]  /*1510*/  ULEA UR6, UR7, UR6, 0x18 ;  /* 0x0000000607067291 */ /* 0x008fe4000f8ec0ff */
[----:B------:R-:W-:-:S04]  /*1520*/  ULEA UR8, UR7, UR8, 0x18 ;  /* 0x0000000807087291 */ /* 0x000fc8000f8ec0ff */
[----:B--2---:R-:W-:-:S08]  /*1530*/  LEA R77, R77, UR6, 0x8 ;  /* 0x000000064d4d7c11 */ /* 0x004fd0000f8e40ff */
.L_x_4:
[C---:B0-----:R-:W-:Y:S01]  /*1540*/  LEA R81, R76.reuse, R83, 0x4 ;  /* 0x000000534c517211 */ /* 0x041fe200078e20ff */
[C---:B------:R-:W-:Y:S01]  /*1550*/  IMAD R78, R76.reuse, 0x4, R77 ;  /* 0x000000044c4e7824 */ /* 0x040fe200078e024d */
[----:B------:R-:W-:Y:S02]  /*1560*/  IADD3 R76, PT, PT, R76, 0x1, RZ ;  /* 0x000000014c4c7810 */ /* 0x000fe40007ffe0ff */
[----:B------:R-:W-:Y:S02]  /*1570*/  LEA R81, R81, UR8, 0x5 ;  /* 0x0000000851517c11 */ /* 0x000fe4000f8e28ff */
[----:B------:R-:W-:Y:S01]  /*1580*/  LDS R80, [R78] ;  /* 0x000000004e507984 */ /* 0x000fe20000000800 */
[----:B------:R-:W-:-:S03]  /*1590*/  ISETP.NE.AND P0, PT, R76, 0x8, PT ;  /* 0x000000084c00780c */ /* 0x000fc60003f05270 */
[----:B-1--4-:R-:W0:Y:S04]  /*15a0*/  LDS.128 R24, [R81] ;  /* 0x0000000051187984 */ /* 0x012e280000000c00 */
[----:B------:R-:W1:Y:S04]  /*15b0*/  LDS R82, [R78+0x20] ;  /* 0x000020004e527984 */ /* 0x000e680000000800 */
[----:B------:R-:W2:Y:S04]  /*15c0*/  LDS R84, [R78+0x40] ;  /* 0x000040004e547984 */ /* 0x000ea80000000800 */
[----:B------:R-:W3:Y:S04]  /*15d0*/  LDS R86, [R78+0x60] ;  /* 0x000060004e567984 */ /* 0x000ee80000000800 */
[----:B------:R-:W4:Y:S04]  /*15e0*/  LDS R88, [R78+0x80] ;  /* 0x000080004e587984 */ /* 0x000f280000000800 */
[----:B------:R-:W5:Y:S04]  /*15f0*/  LDS R90, [R78+0xa0] ;  /* 0x0000a0004e5a7984 */ /* 0x000f680000000800 */
[----:B------:R-:W5:Y:S04]  /*1600*/  LDS R92, [R78+0xc0] ;  /* 0x0000c0004e5c7984 */ /* 0x000f680000000800 */
[----:B------:R-:W5:Y:S04]  /*1610*/  LDS R79, [R78+0xe0] ;  /* 0x0000e0004e4f7984 */ /* 0x000f680000000800 */
[----:B------:R-:W5:Y:S01]  /*1620*/  LDS.128 R28, [R81+0x10] ;  /* 0x00001000511c7984 */ /* 0x000f620000000c00 */
[C---:B0-----:R-:W-:Y:S01]  /*1630*/  FFMA R3, R80.reuse, R24, R3 ;  /* 0x0000001850037223 */ /* 0x041fe20000000003 */
[C---:B------:R-:W-:Y:S01]  /*1640*/  FFMA R0, R80.reuse, R25, R0 ;  /* 0x0000001950007223 */ /* 0x040fe20000000000 */
[C---:B------:R-:W-:Y:S01]  /*1650*/  FFMA R5, R80.reuse, R26, R5 ;  /* 0x0000001a50057223 */ /* 0x040fe20000000005 */
[----:B------:R-:W-:Y:S01]  /*1660*/  FFMA R2, R80, R27, R2 ;  /* 0x0000001b50027223 */ /* 0x000fe20000000002 */
[C---:B-1----:R-:W-:Y:S01]  /*1670*/  FFMA R11, R82.reuse, R24, R11 ;  /* 0x00000018520b7223 */ /* 0x042fe2000000000b */
[C---:B------:R-:W-:Y:S01]  /*1680*/  FFMA R8, R82.reuse, R25, R8 ;  /* 0x0000001952087223 */ /* 0x040fe20000000008 */
[C---:B------:R-:W-:Y:S01]  /*1690*/  FFMA R13, R82.reuse, R26, R13 ;  /* 0x0000001a520d7223 */ /* 0x040fe2000000000d */
[----:B------:R-:W-:Y:S01]  /*16a0*/  FFMA R10, R82, R27, R10 ;  /* 0x0000001b520a7223 */ /* 0x000fe2000000000a */
[C---:B--2---:R-:W-:Y:S01]  /*16b0*/  FFMA R19, R84.reuse, R24, R19 ;  /* 0x0000001854137223 */ /* 0x044fe20000000013 */
[C---:B------:R-:W-:Y:S01]  /*16c0*/  FFMA R16, R84.reuse, R25, R16 ;  /* 0x0000001954107223 */ /* 0x040fe20000000010 */
[C---:B------:R-:W-:Y:S01]  /*16d0*/  FFMA R21, R84.reuse, R26, R21 ;  /* 0x0000001a54157223 */ /* 0x040fe20000000015 */
[----:B------:R-:W-:Y:S01]  /*16e0*/  FFMA R18, R84, R27, R18 ;  /* 0x0000001b54127223 */ /* 0x000fe20000000012 */
[C---:B---3--:R-:W-:Y:S01]  /*16f0*/  FFMA R35, R86.reuse, R24, R35 ;  /* 0x0000001856237223 */ /* 0x048fe20000000023 */
[C---:B------:R-:W-:Y:S01]  /*1700*/  FFMA R32, R86.reuse, R25, R32 ;  /* 0x0000001956207223 */ /* 0x040fe20000000020 */
[C---:B------:R-:W-:Y:S01]  /*1710*/  FFMA R37, R86.reuse, R26, R37 ;  /* 0x0000001a56257223 */ /* 0x040fe20000000025 */
[----:B------:R-:W-:Y:S01]  /*1720*/  FFMA R34, R86, R27, R34 ;  /* 0x0000001b56227223 */ /* 0x000fe20000000022 */
[C---:B----4-:R-:W-:Y:S01]  /*1730*/  FFMA R43, R88.reuse, R24, R43 ;  /* 0x00000018582b7223 */ /* 0x050fe2000000002b */
[C---:B------:R-:W-:Y:S01]  /*1740*/  FFMA R40, R88.reuse, R25, R40 ;  /* 0x0000001958287223 */ /* 0x040fe20000000028 */
[C---:B------:R-:W-:Y:S01]  /*1750*/  FFMA R45, R88.reuse, R26, R45 ;  /* 0x0000001a582d7223 */ /* 0x040fe2000000002d */
[----:B------:R-:W-:Y:S01]  /*1760*/  FFMA R42, R88, R27, R42 ;  /* 0x0000001b582a7223 */ /* 0x000fe2000000002a */
[C---:B-----5:R-:W-:Y:S01]  /*1770*/  FFMA R51, R90.reuse, R24, R51 ;  /* 0x000000185a337223 */ /* 0x060fe20000000033 */
[C---:B------:R-:W-:Y:S01]  /*1780*/  FFMA R48, R90.reuse, R25, R48 ;  /* 0x000000195a307223 */ /* 0x040fe20000000030 */
[C---:B------:R-:W-:Y:S01]  /*1790*/  FFMA R53, R90.reuse, R26, R53 ;  /* 0x0000001a5a357223 */ /* 0x040fe20000000035 */
[----:B------:R-:W-:Y:S01]  /*17a0*/  FFMA R50, R90, R27, R50 ;  /* 0x0000001b5a327223 */ /* 0x000fe20000000032 */
[C---:B------:R-:W-:Y:S01]  /*17b0*/  FFMA R59, R92.reuse, R24, R59 ;  /* 0x000000185c3b7223 */ /* 0x040fe2000000003b */
[C---:B------:R-:W-:Y:S01]  /*17c0*/  FFMA R56, R92.reuse, R25, R56 ;  /* 0x000000195c387223 */ /* 0x040fe20000000038 */
[C---:B------:R-:W-:Y:S01]  /*17d0*/  FFMA R61, R92.reuse, R26, R61 ;  /* 0x0000001a5c3d7223 */ /* 0x040fe2000000003d */
[----:B------:R-:W-:Y:S01]  /*17e0*/  FFMA R58, R92, R27, R58 ;  /* 0x0000001b5c3a7223 */ /* 0x000fe2000000003a */
[C---:B------:R-:W-:Y:S01]  /*17f0*/  FFMA R67, R79.reuse, R24, R67 ;  /* 0x000000184f437223 */ /* 0x040fe20000000043 */
[C---:B------:R-:W-:Y:S01]  /*1800*/  FFMA R64, R79.reuse, R25, R64 ;  /* 0x000000194f407223 */ /* 0x040fe20000000040 */
[C---:B------:R-:W-:Y:S01]  /*1810*/  FFMA R69, R79.reuse, R26, R69 ;  /* 0x0000001a4f457223 */ /* 0x040fe20000000045 */
[C---:B------:R-:W-:Y:S01]  /*1820*/  FFMA R66, R79.reuse, R27, R66 ;  /* 0x0000001b4f427223 */ /* 0x040fe20000000042 */
[C---:B------:R-:W-:Y:S01]  /*1830*/  FFMA R7, R80.reuse, R28, R7 ;  /* 0x0000001c50077223 */ /* 0x040fe20000000007 */
        /* <DEDUP_REMOVED lines=31> */
[----:B------:R-:W-:Y:S06]  /*1a30*/  @P0 BRA `(.L_x_4) ;  /* 0xfffffff800c00947 */ /* 0x000fec000383ffff */
[----:B------:R-:W-:Y:S01]  /*1a40*/  BAR.SYNC.DEFER_BLOCKING 0x0 ;  /* 0x0000000000007b1d */ /* 0x000fe20000010000 */
[----:B------:R-:W-:-:S04]  /*1a50*/  UIADD3 UR4, UPT, UPT, UR4, 0x1, URZ ;  /* 0x0000000104047890 */ /* 0x000fc8000fffe0ff */
[----:B------:R-:W-:-:S09]  /*1a60*/  UISETP.NE.AND UP0, UPT, UR4, UR5, UPT ;  /* 0x000000050400728c */ /* 0x000fd2000bf05270 */
[----:B------:R-:W-:Y:S05]  /*1a70*/  BRA.U UP0, `(.L_x_5) ;  /* 0xffffffe9007c7547 */ /* 0x000fea000b83ffff */
.L_x_0:
[----:B------:R-:W1:Y:S01]  /*1a80*/  S2R R27, SR_CTAID.Y ;  /* 0x00000000001b7919 */ /* 0x000e620000002600 */
[----:B------:R-:W2:Y:S01]  /*1a90*/  LDC.64 R24, c[0x0][0x3c0] ;  /* 0x0000f000ff187b82 */ /* 0x000ea20000000a00 */
[----:B------:R-:W1:Y:S01]  /*1aa0*/  S2R R26, SR_TID.Y ;  /* 0x00000000001a7919 */ /* 0x000e620000002200 */
[----:B------:R-:W3:Y:S06]  /*1ab0*/  S2R R28, SR_CTAID.X ;  /* 0x00000000001c7919 */ /* 0x000eec0000002500 */
[----:B------:R-:W4:Y:S01]  /*1ac0*/  LDC.64 R30, c[0x0][0x3b0] ;  /* 0x0000ec00ff1e7b82 */ /* 0x000f220000000a00 */
[----:B------:R-:W3:Y:S01]  /*1ad0*/  S2R R29, SR_TID.X ;  /* 0x00000000001d7919 */ /* 0x000ee20000002100 */
[----:B--2---:R-:W-:Y:S01]  /*1ae0*/  IMAD.IADD R85, R24, 0x1, R25 ;  /* 0x0000000118557824 */ /* 0x004fe200078e0219 */
[C---:B------:R-:W-:Y:S01]  /*1af0*/  SHF.L.U32 R77, R25.reuse, 0x2, RZ ;  /* 0x00000002194d7819 */ /* 0x040fe200000006ff */
[----:B------:R-:W-:-:S02]  /*1b00*/  IMAD R75, R25, 0x3, RZ ;  /* 0x00000003194b7824 */ /* 0x000fc400078e02ff */
[----:B------:R-:W-:Y:S01]  /*1b10*/  IMAD R79, R25, 0x5, RZ ;  /* 0x00000005194f7824 */ /* 0x000fe200078e02ff */
[----:B------:R-:W-:Y:S01]  /*1b20*/  IADD3 R80, PT, PT, R85, R25, RZ ;  /* 0x0000001955507210 */ /* 0x000fe20007ffe0ff */
[C---:B------:R-:W-:Y:S02]  /*1b30*/  IMAD R81, R25.reuse, 0x6, RZ ;  /* 0x0000000619517824 */ /* 0x040fe400078e02ff */
[----:B------:R-:W-:Y:S02]  /*1b40*/  IMAD R83, R25, 0x7, RZ ;  /* 0x0000000719537824 */ /* 0x000fe400078e02ff */
[----:B-1----:R-:W-:-:S04]  /*1b50*/  IMAD R27, R27, 0x10, R26 ;  /* 0x000000101b1b7824 */ /* 0x002fc800078e021a */
[----:B------:R-:W-:Y:S01]  /*1b60*/  IMAD.SHL.U32 R27, R27, 0x8, RZ ;  /* 0x000000081b1b7824 */ /* 0x000fe200078e00ff */
[----:B---3--:R-:W-:-:S04]  /*1b70*/  LEA R26, R28, R29, 0x4 ;  /* 0x0000001d1c1a7211 */ /* 0x008fc800078e20ff */
[----:B------:R-:W-:-:S05]  /*1b80*/  SHF.L.U32 R26, R26, 0x3, RZ ;  /* 0x000000031a1a7819 */ /* 0x000fca00000006ff */
[----:B------:R-:W-:-:S04]  /*1b90*/  IMAD R27, R27, R24, R26 ;  /* 0x000000181b1b7224 */ /* 0x000fc800078e021a */
[----:B----4-:R-:W-:-:S04]  /*1ba0*/  IMAD.WIDE.U32 R30, R27, 0x4, R30 ;  /* 0x000000041b1e7825 */ /* 0x010fc800078e001e */
[C---:B------:R-:W-:Y:S01]  /*1bb0*/  IMAD.SHL.U32 R27, R25.reuse, 0x2, RZ ;  /* 0x00000002191b7824 */ /* 0x040fe200078e00ff */
[----:B0-----:R-:W-:Y:S01]  /*1bc0*/  STG.E desc[UR12][R30.64], R3 ;  /* 0x000000031e007986 */ /* 0x001fe2000c10190c */
[----:B------:R-:W-:-:S04]  /*1bd0*/  IMAD.WIDE R28, R25, 0x4, R30 ;  /* 0x00000004191c7825 */ /* 0x000fc800078e021e */
[--C-:B------:R-:W-:Y:S01]  /*1be0*/  IMAD.WIDE R26, R27, 0x4, R30.reuse ;  /* 0x000000041b1a7825 */ /* 0x100fe200078e021e */
[----:B------:R0:W-:Y:S03]  /*1bf0*/  STG.E desc[UR12][R28.64], R0 ;  /* 0x000000001c007986 */ /* 0x0001e6000c10190c */
[--C-:B------:R-:W-:Y:S01]  /*1c00*/  IMAD.WIDE R74, R75, 0x4, R30.reuse ;  /* 0x000000044b4a7825 */ /* 0x100fe200078e021e */
[----:B------:R1:W-:Y:S03]  /*1c10*/  STG.E desc[UR12][R26.64], R5 ;  /* 0x000000051a007986 */ /* 0x0003e6000c10190c */
[--C-:B------:R-:W-:Y:S01]  /*1c20*/  IMAD.WIDE R76, R77, 0x4, R30.reuse ;  /* 0x000000044d4c7825 */ /* 0x100fe200078e021e */
[----:B------:R-:W-:Y:S03]  /*1c30*/  STG.E desc[UR12][R74.64], R2 ;  /* 0x000000024a007986 */ /* 0x000fe6000c10190c */
[----:B------:R-:W-:Y:S01]  /*1c40*/  IMAD.WIDE R78, R79, 0x4, R30 ;  /* 0x000000044f4e7825 */ /* 0x000fe200078e021e */
[----:B------:R2:W-:Y:S03]  /*1c50*/  STG.E desc[UR12][R76.64], R7 ;  /* 0x000000074c007986 */ /* 0x0005e6000c10190c */
[----:B0-----:R-:W-:Y:S01]  /*1c60*/  IMAD.IADD R0, R80, 0x1, R25 ;  /* 0x0000000150007824 */ /* 0x001fe200078e0219 */
[----:B------:R-:W-:Y:S01]  /*1c70*/  STG.E desc[UR12][R78.64], R4 ;  /* 0x000000044e007986 */ /* 0x000fe2000c10190c */
[----:B------:R-:W-:-:S03]  /*1c80*/  IMAD.WIDE R28, R81, 0x4, R30 ;  /* 0x00000004511c7825 */ /* 0x000fc600078e021e */
[----:B-1----:R-:W-:Y:S01]  /*1c90*/  IADD3 R5, PT, PT, R0, R25, RZ ;  /* 0x0000001900057210 */ /* 0x002fe20007ffe0ff */
[--C-:B------:R-:W-:Y:S01]  /*1ca0*/  IMAD.WIDE R26, R83, 0x4, R30.reuse ;  /* 0x00000004531a7825 */ /* 0x100fe200078e021e */
[----:B------:R-:W-:Y:S01]  /*1cb0*/  STG.E desc[UR12][R28.64], R9 ;  /* 0x000000091c007986 */ /* 0x000fe2000c10190c */
[C---:B--2---:R-:W-:Y:S02]  /*1cc0*/  SHF.L.U32 R7, R24.reuse, 0x1, RZ ;  /* 0x0000000118077819 */ /* 0x044fe400000006ff */
[--C-:B------:R-:W-:Y:S01]  /*1cd0*/  IMAD.WIDE R2, R24, 0x4, R30.reuse ;  /* 0x0000000418027825 */ /* 0x100fe200078e021e */
[----:B------:R-:W-:Y:S03]  /*1ce0*/  STG.E desc[UR12][R26.64], R6 ;  /* 0x000000061a007986 */ /* 0x000fe6000c10190c */
[C-C-:B------:R-:W-:Y:S01]  /*1cf0*/  IMAD.WIDE R74, R85.reuse, 0x4, R30.reuse ;  /* 0x00000004554a7825 */ /* 0x140fe200078e021e */
[----:B------:R-:W-:Y:S01]  /*1d00*/  IADD3 R85, PT, PT, R85, R24, RZ ;  /* 0x0000001855557210 */ /* 0x000fe20007ffe0ff */
[----:B------:R0:W-:Y:S02]  /*1d10*/  STG.E desc[UR12][R2.64], R11 ;  /* 0x0000000b02007986 */ /* 0x0001e4000c10190c */
[----:B------:R-:W-:-:S02]  /*1d20*/  IMAD.WIDE R76, R0, 0x4, R30 ;  /* 0x00000004004c7825 */ /* 0x000fc400078e021e */
[----:B------:R-:W-:Y:S02]  /*1d30*/  STG.E desc[UR12][R74.64], R8 ;  /* 0x000000084a007986 */ /* 0x000fe4000c10190c */
[----:B------:R-:W-:Y:S02]  /*1d40*/  IMAD.IADD R0, R5, 0x1, R25 ;  /* 0x0000000105007824 */ /* 0x000fe400078e0219 */
[----:B------:R-:W-:Y:S01]  /*1d50*/  IMAD.WIDE R80, R80, 0x4, R30 ;  /* 0x0000000450507825 */ /* 0x000fe200078e021e */
[----:B0-----:R-:W-:-:S03]  /*1d60*/  IADD3 R11, PT, PT, R85, R25, RZ ;  /* 0x00000019550b7210 */ /* 0x001fc60007ffe0ff */
[C---:B------:R-:W-:Y:S01]  /*1d70*/  IMAD.IADD R6, R0.reuse, 0x1, R25 ;  /* 0x0000000100067824 */ /* 0x040fe200078e0219 */
[----:B------:R0:W-:Y:S01]  /*1d80*/  STG.E desc[UR12][R80.64], R13 ;  /* 0x0000000d50007986 */ /* 0x0001e2000c10190c */
[----:B------:R-:W-:-:S03]  /*1d90*/  IMAD.WIDE R26, R0, 0x4, R30 ;  /* 0x00000004001a7825 */ /* 0x000fc600078e021e */
[----:B------:R-:W-:Y:S01]  /*1da0*/  STG.E desc[UR12][R76.64], R10 ;  /* 0x0000000a4c007986 */ /* 0x000fe2000c10190c */
[----:B------:R-:W-:-:S04]  /*1db0*/  IMAD.WIDE R4, R5, 0x4, R30 ;  /* 0x0000000405047825 */ /* 0x000fc800078e021e */
[--C-:B------:R-:W-:Y:S01]  /*1dc0*/  IMAD.IADD R0, R11, 0x1, R25.reuse ;  /* 0x000000010b007824 */ /* 0x100fe200078e0219 */
[----:B------:R1:W-:Y:S01]  /*1dd0*/  STG.E desc[UR12][R4.64], R15 ;  /* 0x0000000f04007986 */ /* 0x0003e2000c10190c */
[C---:B------:R-:W-:Y:S02]  /*1de0*/  IMAD.IADD R9, R6.reuse, 0x1, R25 ;  /* 0x0000000106097824 */ /* 0x040fe400078e0219 */
[--C-:B------:R-:W-:Y:S01]  /*1df0*/  IMAD.WIDE R2, R6, 0x4, R30.reuse ;  /* 0x0000000406027825 */ /* 0x100fe200078e021e */
[----:B0-----:R-:W-:Y:S01]  /*1e00*/  IADD3 R13, PT, PT, R0, R25, RZ ;  /* 0x00000019000d7210 */ /* 0x001fe20007ffe0ff */
[----:B------:R0:W-:Y:S02]  /*1e10*/  STG.E desc[UR12][R26.64], R12 ;  /* 0x0000000c1a007986 */ /* 0x0001e4000c10190c */
[--C-:B------:R-:W-:Y:S02]  /*1e20*/  IMAD.WIDE R8, R9, 0x4, R30.reuse ;  /* 0x0000000409087825 */ /* 0x100fe400078e021e */
[----:B------:R-:W-:Y:S02]  /*1e30*/  STG.E desc[UR12][R2.64], R17 ;  /* 0x0000001102007986 */ /* 0x000fe4000c10190c */
[----:B------:R-:W-:-:S02]  /*1e40*/  IMAD.WIDE R6, R7, 0x4, R30 ;  /* 0x0000000407067825 */ /* 0x000fc400078e021e */
[----:B------:R2:W-:Y:S02]  /*1e50*/  STG.E desc[UR12][R8.64], R14 ;  /* 0x0000000e08007986 */ /* 0x0005e4000c10190c */
[C---:B-1----:R-:W-:Y:S01]  /*1e60*/  IMAD.WIDE R4, R85.reuse, 0x4, R30 ;  /* 0x0000000455047825 */ /* 0x042fe200078e021e */
[----:B------:R-:W-:Y:S01]  /*1e70*/  IADD3 R85, PT, PT, R85, R24, RZ ;  /* 0x0000001855557210 */ /* 0x000fe20007ffe0ff */
[----:B------:R1:W-:Y:S02]  /*1e80*/  STG.E desc[UR12][R6.64], R19 ;  /* 0x0000001306007986 */ /* 0x0003e4000c10190c */
[----:B------:R-:W-:Y:S02]  /*1e90*/  IMAD.IADD R15, R13, 0x1, R25 ;  /* 0x000000010d0f7824 */ /* 0x000fe400078e0219 */
[----:B0-----:R-:W-:Y:S01]  /*1ea0*/  IMAD.WIDE R26, R0, 0x4, R30 ;  /* 0x00000004001a7825 */ /* 0x001fe200078e021e */
[----:B------:R0:W-:Y:S01]  /*1eb0*/  STG.E desc[UR12][R4.64], R16 ;  /* 0x0000001004007986 */ /* 0x0001e2000c10190c */
[----:B--2---:R-:W-:-:S02]  /*1ec0*/  IADD3 R14, PT, PT, R85, R25, RZ ;  /* 0x00000019550e7210 */ /* 0x004fc40007ffe0ff */
[----:B------:R-:W-:Y:S02]  /*1ed0*/  IMAD.IADD R0, R15, 0x1, R25 ;  /* 0x000000010f007824 */ /* 0x000fe400078e0219 */
[----:B------:R-:W-:Y:S01]  /*1ee0*/  IMAD.WIDE R10, R11, 0x4, R30 ;  /* 0x000000040b0a7825 */ /* 0x000fe200078e021e */
[----:B-1----:R-:W-:-:S03]  /*1ef0*/  SHF.L.U32 R19, R24, 0x2, RZ ;  /* 0x0000000218137819 */ /* 0x002fc600000006ff */
[----:B------:R-:W-:Y:S01]  /*1f00*/  IMAD.WIDE R6, R15, 0x4, R30 ;  /* 0x000000040f067825 */ /* 0x000fe200078e021e */
[----:B------:R-:W-:Y:S01]  /*1f10*/  IADD3 R15, PT, PT, R14, R25, RZ ;  /* 0x000000190e0f7210 */ /* 0x000fe20007ffe0ff */
[----:B------:R1:W-:Y:S02]  /*1f20*/  STG.E desc[UR12][R10.64], R21 ;  /* 0x000000150a007986 */ /* 0x0003e4000c10190c */
[C---:B------:R-:W-:Y:S02]  /*1f30*/  IMAD.IADD R3, R0.reuse, 0x1, R25 ;  /* 0x0000000100037824 */ /* 0x040fe400078e0219 */
[----:B0-----:R-:W-:Y:S01]  /*1f40*/  IMAD.WIDE R4, R0, 0x4, R30 ;  /* 0x0000000400047825 */ /* 0x001fe200078e021e */
[----:B------:R-:W-:Y:S03]  /*1f50*/  STG.E desc[UR12][R26.64], R18 ;  /* 0x000000121a007986 */ /* 0x000fe6000c10190c */
[----:B------:R-:W-:-:S02]  /*1f60*/  IMAD.IADD R0, R15, 0x1, R25 ;  /* 0x000000010f007824 */ /* 0x000fc400078e0219 */
[----:B------:R-:W-:-:S03]  /*1f70*/  IMAD.WIDE R12, R13, 0x4, R30 ;  /* 0x000000040d0c7825 */ /* 0x000fc600078e021e */
[----:B------:R-:W-:Y:S01]  /*1f80*/  IADD3 R16, PT, PT, R0, R25, RZ ;  /* 0x0000001900107210 */ /* 0x000fe20007ffe0ff */
[----:B------:R-:W-:Y:S01]  /*1f90*/  IMAD R9, R24, 0x3, RZ ;  /* 0x0000000318097824 */ /* 0x000fe200078e02ff */
[----:B------:R0:W-:Y:S01]  /*1fa0*/  STG.E desc[UR12][R12.64], R23 ;  /* 0x000000170c007986 */ /* 0x0001e2000c10190c */
[C-C-:B-1----:R-:W-:Y:S01]  /*1fb0*/  IMAD.WIDE R10, R85.reuse, 0x4, R30.reuse ;  /* 0x00000004550a7825 */ /* 0x142fe200078e021e */
[-C--:B------:R-:W-:Y:S02]  /*1fc0*/  IADD3 R85, PT, PT, R85, R24.reuse, RZ ;  /* 0x0000001855557210 */ /* 0x080fe40007ffe0ff */
[----:B------:R1:W-:Y:S01]  /*1fd0*/  STG.E desc[UR12][R6.64], R20 ;  /* 0x0000001406007986 */ /* 0x0003e2000c10190c */
[--C-:B------:R-:W-:Y:S01]  /*1fe0*/  IMAD.WIDE R2, R3, 0x4, R30.reuse ;  /* 0x0000000403027825 */ /* 0x100fe200078e021e */
[----:B------:R-:W-:Y:S02]  /*1ff0*/  IADD3 R77, PT, PT, R85, R24, RZ ;  /* 0x00000018554d7210 */ /* 0x000fe40007ffe0ff */
[----:B------:R2:W-:Y:S01]  /*2000*/  STG.E desc[UR12][R4.64], R33 ;  /* 0x0000002104007986 */ /* 0x0005e2000c10190c */
[----:B------:R-:W-:-:S03]  /*2010*/  IMAD.WIDE R8, R9, 0x4, R30 ;  /* 0x0000000409087825 */ /* 0x000fc600078e021e */
[----:B------:R3:W-:Y:S01]  /*2020*/  STG.E desc[UR12][R2.64], R22 ;  /* 0x0000001602007986 */ /* 0x0007e2000c10190c */
[----:B0-----:R-:W-:-:S03]  /*2030*/  IMAD.WIDE R12, R14, 0x4, R30 ;  /* 0x000000040e0c7825 */ /* 0x001fc600078e021e */
[----:B------:R0:W-:Y:S01]  /*2040*/  STG.E desc[UR12][R8.64], R35 ;  /* 0x0000002308007986 */ /* 0x0001e2000c10190c */
[----:B-1----:R-:W-:-:S03]  /*2050*/  IMAD.WIDE R6, R0, 0x4, R30 ;  /* 0x0000000400067825 */ /* 0x002fc600078e021e */
[----:B------:R-:W-:Y:S01]  /*2060*/  STG.E desc[UR12][R10.64], R32 ;  /* 0x000000200a007986 */ /* 0x000fe2000c10190c */
[----:B------:R-:W-:Y:S02]  /*2070*/  IMAD.IADD R0, R16, 0x1, R25 ;  /* 0x0000000110007824 */ /* 0x000fe400078e0219 */
[----:B------:R-:W-:Y:S01]  /*2080*/  IMAD.WIDE R14, R15, 0x4, R30 ;  /* 0x000000040f0e7825 */ /* 0x000fe200078e021e */
[----:B------:R-:W-:Y:S03]  /*2090*/  STG.E desc[UR12][R12.64], R37 ;  /* 0x000000250c007986 */ /* 0x000fe6000c10190c */
[C---:B------:R-:W-:Y:S01]  /*20a0*/  IMAD.IADD R17, R0.reuse, 0x1, R25 ;  /* 0x0000000100117824 */ /* 0x040fe200078e0219 */
[----:B------:R1:W-:Y:S01]  /*20b0*/  STG.E desc[UR12][R14.64], R34 ;  /* 0x000000220e007986 */ /* 0x0003e2000c10190c */
[----:B--2---:R-:W-:-:S03]  /*20c0*/  IMAD.WIDE R4, R0, 0x4, R30 ;  /* 0x0000000400047825 */ /* 0x004fc600078e021e */
[----:B------:R2:W-:Y:S01]  /*20d0*/  STG.E desc[UR12][R6.64], R39 ;  /* 0x0000002706007986 */ /* 0x0005e2000c10190c */
[----:B------:R-:W-:Y:S02]  /*20e0*/  IMAD.IADD R0, R85, 0x1, R25 ;  /* 0x0000000155007824 */ /* 0x000fe400078e0219 */
[----:B---3--:R-:W-:-:S04]  /*20f0*/  IMAD.WIDE R2, R16, 0x4, R30 ;  /* 0x0000000410027825 */ /* 0x008fc800078e021e */
[--C-:B0-----:R-:W-:Y:S01]  /*2100*/  IMAD.WIDE R8, R17, 0x4, R30.reuse ;  /* 0x0000000411087825 */ /* 0x101fe200078e021e */
[-C--:B-1----:R-:W-:Y:S01]  /*2110*/  IADD3 R14, PT, PT, R0, R25.reuse, RZ ;  /* 0x00000019000e7210 */ /* 0x082fe20007ffe0ff */
[----:B------:R0:W-:Y:S02]  /*2120*/  STG.E desc[UR12][R2.64], R36 ;  /* 0x0000002402007986 */ /* 0x0001e4000c10190c */
[----:B------:R-:W-:Y:S01]  /*2130*/  IMAD.WIDE R10, R19, 0x4, R30 ;  /* 0x00000004130a7825 */ /* 0x000fe200078e021e */
[-C--:B------:R-:W-:Y:S01]  /*2140*/  IADD3 R19, PT, PT, R77, R24.reuse, RZ ;  /* 0x000000184d137210 */ /* 0x080fe20007ffe0ff */
[----:B------:R-:W-:Y:S02]  /*2150*/  STG.E desc[UR12][R4.64], R41 ;  /* 0x0000002904007986 */ /* 0x000fe4000c10190c */
[--C-:B------:R-:W-:Y:S01]  /*2160*/  IMAD.IADD R16, R14, 0x1, R25.reuse ;  /* 0x000000010e107824 */ /* 0x100fe200078e0219 */
[----:B------:R-:W-:Y:S01]  /*2170*/  IADD3 R21, PT, PT, R19, R24, RZ ;  /* 0x0000001813157210 */ /* 0x000fe20007ffe0ff */
[----:B------:R-:W-:Y:S01]  /*2180*/  IMAD.IADD R74, R77, 0x1, R25 ;  /* 0x000000014d4a7824 */ /* 0x000fe200078e0219 */
[----:B------:R-:W-:Y:S01]  /*2190*/  STG.E desc[UR12][R8.64], R38 ;  /* 0x0000002608007986 */ /* 0x000fe2000c10190c */
[----:B--2---:R-:W-:Y:S01]  /*21a0*/  IMAD.WIDE R6, R85, 0x4, R30 ;  /* 0x0000000455067825 */ /* 0x004fe200078e021e */
[----:B------:R-:W-:-:S02]  /*21b0*/  IADD3 R23, PT, PT, R21, R25, RZ ;  /* 0x0000001915177210 */ /* 0x000fc40007ffe0ff */
[----:B------:R1:W-:Y:S01]  /*21c0*/  STG.E desc[UR12][R10.64], R43 ;  /* 0x0000002b0a007986 */ /* 0x0003e2000c10190c */
[C---:B0-----:R-:W-:Y:S01]  /*21d0*/  IMAD.WIDE R2, R16.reuse, 0x4, R30 ;  /* 0x0000000410027825 */ /* 0x041fe200078e021e */
[-C--:B------:R-:W-:Y:S02]  /*21e0*/  IADD3 R27, PT, PT, R23, R25.reuse, RZ ;  /* 0x00000019171b7210 */ /* 0x080fe40007ffe0ff */
[----:B------:R0:W-:Y:S01]  /*21f0*/  STG.E desc[UR12][R6.64], R40 ;  /* 0x0000002806007986 */ /* 0x0001e2000c10190c */
[----:B------:R-:W-:Y:S01]  /*2200*/  IMAD.IADD R16, R16, 0x1, R25 ;  /* 0x0000000110107824 */ /* 0x000fe200078e0219 */
[-C--:B------:R-:W-:Y:S01]  /*2210*/  IADD3 R26, PT, PT, R27, R25.reuse, RZ ;  /* 0x000000191b1a7210 */ /* 0x080fe20007ffe0ff */
[--C-:B------:R-:W-:Y:S01]  /*2220*/  IMAD.WIDE R12, R0, 0x4, R30.reuse ;  /* 0x00000004000c7825 */ /* 0x100fe200078e021e */
[-C--:B------:R-:W-:Y:S02]  /*2230*/  IADD3 R0, PT, PT, R19, R25.reuse, RZ ;  /* 0x0000001913007210 */ /* 0x080fe40007ffe0ff */
[-C--:B------:R-:W-:Y:S01]  /*2240*/  IADD3 R82, PT, PT, R16, R25.reuse, RZ ;  /* 0x0000001910527210 */ /* 0x080fe20007ffe0ff */
[----:B------:R-:W-:Y:S01]  /*2250*/  IMAD.WIDE R14, R14, 0x4, R30 ;  /* 0x000000040e0e7825 */ /* 0x000fe200078e021e */
[-C--:B------:R-:W-:Y:S01]  /*2260*/  IADD3 R18, PT, PT, R0, R25.reuse, RZ ;  /* 0x0000001900127210 */ /* 0x080fe20007ffe0ff */
[----:B------:R-:W-:Y:S01]  /*2270*/  STG.E desc[UR12][R12.64], R45 ;  /* 0x0000002d0c007986 */ /* 0x000fe2000c10190c */
[-C--:B------:R-:W-:Y:S01]  /*2280*/  IADD3 R81, PT, PT, R82, R25.reuse, RZ ;  /* 0x0000001952517210 */ /* 0x080fe20007ffe0ff */
[--C-:B-1----:R-:W-:Y:S01]  /*2290*/  IMAD.IADD R43, R74, 0x1, R25.reuse ;  /* 0x000000014a2b7824 */ /* 0x102fe200078e0219 */
[----:B------:R-:W-:Y:S01]  /*22a0*/  IADD3 R20, PT, PT, R18, R25, RZ ;  /* 0x0000001912147210 */ /* 0x000fe20007ffe0ff */
[----:B------:R-:W-:Y:S01]  /*22b0*/  IMAD R79, R24, 0x5, RZ ;  /* 0x00000005184f7824 */ /* 0x000fe200078e02ff */
[----:B------:R1:W-:Y:S01]  /*22c0*/  STG.E desc[UR12][R14.64], R42 ;  /* 0x0000002a0e007986 */ /* 0x0003e2000c10190c */
[----:B0-----:R-:W-:-:S02]  /*22d0*/  IMAD.IADD R40, R43, 0x1, R25 ;  /* 0x000000012b287824 */ /* 0x001fc400078e0219 */
[--C-:B------:R-:W-:Y:S01]  /*22e0*/  IMAD.WIDE R84, R16, 0x4, R30.reuse ;  /* 0x0000000410547825 */ /* 0x100fe200078e021e */
[----:B------:R0:W-:Y:S02]  /*22f0*/  STG.E desc[UR12][R2.64], R47 ;  /* 0x0000002f02007986 */ /* 0x0001e4000c10190c */
[-C--:B------:R-:W-:Y:S01]  /*2300*/  IADD3 R17, PT, PT, R40, R25.reuse, RZ ;  /* 0x0000001928117210 */ /* 0x080fe20007ffe0ff */
[--C-:B------:R-:W-:Y:S01]  /*2310*/  IMAD.WIDE R82, R82, 0x4, R30.reuse ;  /* 0x0000000452527825 */ /* 0x100fe200078e021e */
[----:B------:R-:W-:Y:S02]  /*2320*/  STG.E desc[UR12][R84.64], R44 ;  /* 0x0000002c54007986 */ /* 0x000fe4000c10190c */
[-C--:B------:R-:W-:Y:S01]  /*2330*/  IADD3 R22, PT, PT, R17, R25.reuse, RZ ;  /* 0x0000001911167210 */ /* 0x080fe20007ffe0ff */
[C---:B------:R-:W-:Y:S01]  /*2340*/  IMAD R11, R24.reuse, 0x6, RZ ;  /* 0x00000006180b7824 */ /* 0x040fe200078e02ff */
[----:B------:R-:W-:Y:S01]  /*2350*/  STG.E desc[UR12][R82.64], R49 ;  /* 0x0000003152007986 */ /* 0x000fe2000c10190c */
[----:B------:R-:W-:Y:S01]  /*2360*/  IMAD R5, R24, 0x7, RZ ;  /* 0x0000000718057824 */ /* 0x000fe200078e02ff */
[----:B------:R-:W-:Y:S01]  /*2370*/  IADD3 R24, PT, PT, R20, R25, RZ ;  /* 0x0000001914187210 */ /* 0x000fe20007ffe0ff */
[----:B------:R-:W-:-:S04]  /*2380*/  IMAD.WIDE R80, R81, 0x4, R30 ;  /* 0x0000000451507825 */ /* 0x000fc800078e021e */
[--C-:B------:R-:W-:Y:S01]  /*2390*/  IMAD.WIDE R78, R79, 0x4, R30.reuse ;  /* 0x000000044f4e7825 */ /* 0x100fe200078e021e */
[----:B------:R-:W-:Y:S03]  /*23a0*/  STG.E desc[UR12][R80.64], R46 ;  /* 0x0000002e50007986 */ /* 0x000fe6000c10190c */
[--C-:B------:R-:W-:Y:S01]  /*23b0*/  IMAD.WIDE R76, R77, 0x4, R30.reuse ;  /* 0x000000044d4c7825 */ /* 0x100fe200078e021e */
[----:B------:R-:W-:Y:S03]  /*23c0*/  STG.E desc[UR12][R78.64], R51 ;  /* 0x000000334e007986 */ /* 0x000fe6000c10190c */
[----:B------:R-:W-:Y:S01]  /*23d0*/  IMAD.WIDE R74, R74, 0x4, R30 ;  /* 0x000000044a4a7825 */ /* 0x000fe200078e021e */
[----:B------:R-:W-:Y:S03]  /*23e0*/  STG.E desc[UR12][R76.64], R48 ;  /* 0x000000304c007986 */ /* 0x000fe6000c10190c */
[--C-:B------:R-:W-:Y:S01]  /*23f0*/  IMAD.IADD R34, R26, 0x1, R25.reuse ;  /* 0x000000011a227824 */ /* 0x100fe200078e0219 */
[----:B------:R-:W-:Y:S01]  /*2400*/  STG.E desc[UR12][R74.64], R53 ;  /* 0x000000354a007986 */ /* 0x000fe2000c10190c */
[----:B------:R-:W-:-:S02]  /*2410*/  IMAD.IADD R29, R22, 0x1, R25 ;  /* 0x00000001161d7824 */ /* 0x000fc400078e0219 */
[----:B-1----:R-:W-:Y:S01]  /*2420*/  IMAD.WIDE R42, R43, 0x4, R30 ;  /* 0x000000042b2a7825 */ /* 0x002fe200078e021e */
[----:B------:R-:W-:-:S03]  /*2430*/  IADD3 R38, PT, PT, R34, R25, RZ ;  /* 0x0000001922267210 */ /* 0x000fc60007ffe0ff */
[----:B------:R-:W-:Y:S01]  /*2440*/  IMAD.WIDE R40, R40, 0x4, R30 ;  /* 0x0000000428287825 */ /* 0x000fe200078e021e */
[----:B------:R-:W-:Y:S01]  /*2450*/  STG.E desc[UR12][R42.64], R50 ;  /* 0x000000322a007986 */ /* 0x000fe2000c10190c */
[----:B------:R-:W-:Y:S02]  /*2460*/  IADD3 R45, PT, PT, R38, R25, RZ ;  /* 0x00000019262d7210 */ /* 0x000fe40007ffe0ff */
[----:B------:R-:W-:Y:S01]  /*2470*/  IMAD.IADD R32, R24, 0x1, R25 ;  /* 0x0000000118207824 */ /* 0x000fe200078e0219 */
[----:B------:R-:W-:Y:S01]  /*2480*/  STG.E desc[UR12][R40.64], R55 ;  /* 0x0000003728007986 */ /* 0x000fe2000c10190c */
[----:B------:R-:W-:-:S03]  /*2490*/  IMAD.WIDE R14, R23, 0x4, R30 ;  /* 0x00000004170e7825 */ /* 0x000fc600078e021e */
[----:B------:R-:W-:Y:S01]  /*24a0*/  IADD3 R37, PT, PT, R32, R25, RZ ;  /* 0x0000001920257210 */ /* 0x000fe20007ffe0ff */
[----:B------:R-:W-:-:S04]  /*24b0*/  IMAD.WIDE R16, R17, 0x4, R30 ;  /* 0x0000000411107825 */ /* 0x000fc800078e021e */
[--C-:B------:R-:W-:Y:S01]  /*24c0*/  IMAD.WIDE R22, R22, 0x4, R30.reuse ;  /* 0x0000000416167825 */ /* 0x100fe200078e021e */
[----:B------:R-:W-:Y:S03]  /*24d0*/  STG.E desc[UR12][R16.64], R52 ;  /* 0x0000003410007986 */ /* 0x000fe6000c10190c */
        /* <DEDUP_REMOVED lines=20> */
[--C-:B0-----:R-:W-:Y:S01]  /*2620*/  IMAD.WIDE R2, R21, 0x4, R30.reuse ;  /* 0x0000000415027825 */ /* 0x101fe200078e021e */
        /* <DEDUP_REMOVED lines=9> */
[----:B------:R-:W-:Y:S01]  /*26c0*/  IMAD.WIDE R30, R45, 0x4, R30 ;  /* 0x000000042d1e7825 */ /* 0x000fe200078e021e */
[----:B------:R-:W-:Y:S04]  /*26d0*/  STG.E desc[UR12][R34.64], R68 ;  /* 0x0000004422007986 */ /* 0x000fe8000c10190c */
[----:B------:R-:W-:Y:S04]  /*26e0*/  STG.E desc[UR12][R38.64], R73 ;  /* 0x0000004926007986 */ /* 0x000fe8000c10190c */
[----:B------:R-:W-:Y:S01]  /*26f0*/  STG.E desc[UR12][R30.64], R70 ;  /* 0x000000461e007986 */ /* 0x000fe2000c10190c */
[----:B------:R-:W-:Y:S05]  /*2700*/  EXIT ;  /* 0x000000000000794d */ /* 0x000fea0003800000 */
.L_x_6:
[----:B------:R-:W-:-:S00]  /*2710*/  BRA `(.L_x_6) ;  /* 0xfffffffc00fc7947 */ /* 0x000fc0000383ffff */
[----:B------:R-:W-:-:S00]  /*2720*/  NOP ;  /* 0x0000000000007918 */ /* 0x000fc00000000000 */
        /* <DEDUP_REMOVED lines=13> */
.L_x_7:


//--------------------- .nv.shared._Z4GEMM6MatrixIfES0_S0_ --------------------------
	.section	.nv.shared._Z4GEMM6MatrixIfES0_S0_,"aw",@nobits
	.sectionflags	@""
	.align	4
.nv.shared._Z4GEMM6MatrixIfES0_S0_:
	.zero		9216


//--------------------- .nv.shared.reserved.0     --------------------------
	.section	.nv.shared.reserved.0,"aw",@nobits
	.weak		__nv_reservedSMEM_offset_0_alias
	.size		__nv_reservedSMEM_offset_0_alias, 0, 64
	.other		__nv_reservedSMEM_offset_0_alias,@"STO_CUDA_RESERVED_SHARED STV_DEFAULT"
__nv_reservedSMEM_offset_0_alias:
	.zero		0
	.zero		64


//--------------------- .nv.constant0._Z4GEMM6MatrixIfES0_S0_ --------------------------
	.section	.nv.constant0._Z4GEMM6MatrixIfES0_S0_,"a",@progbits
	.sectionflags	@""
	.align	4
.nv.constant0._Z4GEMM6MatrixIfES0_S0_:
	.zero		968


//--------------------- SYMBOLS --------------------------

	.type		.nv.reservedSmem.offset0,@object
	.size		.nv.reservedSmem.offset0,0x4
	.type		.nv.reservedSmem.cap,@object
	.size		.nv.reservedSmem.cap,0x4
